// auto-generated by cutlass_sweep.gemm — config: {"arch": "sm_100", "cluster_m": 2, "cluster_n": 1, "dtype": "int8", "stages": 3, "tile_k": 64, "tile_m": 256, "tile_n": 256}
#include "cutlass/cutlass.h"
#include "cutlass/gemm/collective/collective_builder.hpp"
#include "cutlass/gemm/device/gemm_universal_adapter.h"
#include "cutlass/gemm/kernel/gemm_universal.hpp"
#include "cutlass/epilogue/collective/collective_builder.hpp"

using ElemA = int8_t;
using ElemB = int8_t;
using ElemCD = int8_t;
using Acc  = int32_t;
using TileShape    = cute::Shape<cute::_256, cute::_256, cute::_64>;
using ClusterShape = cute::Shape<cute::_2, cute::_1, cute::_1>;

using CollectiveEpilogue = typename cutlass::epilogue::collective::CollectiveBuilder<
    cutlass::arch::Sm100, cutlass::arch::OpClassTensorOp,
    TileShape, ClusterShape,
    cutlass::epilogue::collective::EpilogueTileAuto,
    Acc, Acc,
    ElemCD, cutlass::layout::RowMajor, 128 / cutlass::sizeof_bits<ElemCD>::value,
    ElemCD, cutlass::layout::RowMajor, 128 / cutlass::sizeof_bits<ElemCD>::value,
    cutlass::epilogue::collective::EpilogueScheduleAuto
  >::CollectiveOp;

using CollectiveMainloop = typename cutlass::gemm::collective::CollectiveBuilder<
    cutlass::arch::Sm100, cutlass::arch::OpClassTensorOp,
    ElemA, cutlass::layout::RowMajor, 128 / cutlass::sizeof_bits<ElemA>::value,
    ElemB, cutlass::layout::ColumnMajor, 128 / cutlass::sizeof_bits<ElemB>::value,
    Acc,
    TileShape, ClusterShape,
    cutlass::gemm::collective::StageCount<3>,
    cutlass::gemm::collective::KernelScheduleAuto
  >::CollectiveOp;

using GemmKernel = cutlass::gemm::kernel::GemmUniversal<
    cute::Shape<int,int,int,int>,
    CollectiveMainloop,
    CollectiveEpilogue
>;
using Gemm = cutlass::gemm::device::GemmUniversalAdapter<GemmKernel>;

// Force the device kernel symbol into the cubin without needing a host main.
auto* _anchor = &cutlass::device_kernel<GemmKernel>;


// ===== COMPILED SASS (sm_100a) =====

	.target	sm_100a

	.elftype	@"ET_EXEC"


//--------------------- .note.nv.tkinfo           --------------------------
	.section	.note.nv.tkinfo,"",@"SHT_NOTE"
	.sectionflags	@"SHF_NOTE_NV_TKINFO"
	.tkinfo
        /*0018*/ 	.word	0x00000002
        /*0030*/ 	.string	""
        /*0030*/ 	.string	"ptxas"
        /*0030*/ 	.string	"Cuda compilation tools, release 13.0, V13.0.88"
        /*0030*/ 	.string	"Build cuda_13.0.r13.0/compiler.36424714_0"
        /*0030*/ 	.string	"-arch sm_100a -m 64 "



//--------------------- .note.nv.cuinfo           --------------------------
	.section	.note.nv.cuinfo,"",@"SHT_NOTE"
	.sectionflags	@"SHF_NOTE_NV_CUINFO"
        /*0018*/ 	.short	0x0002
        /*001a*/ 	.short	0x0064
        /*001c*/ 	.short	0x0082
	.zero		2


//--------------------- .nv.info                  --------------------------
	.section	.nv.info,"",@"SHT_CUDA_INFO"
	.align	4


	//----- nvinfo : EIATTR_REGCOUNT
	.align		4
        /*0000*/ 	.byte	0x04, 0x2f
        /*0002*/ 	.short	(.L_20 - .L_19)
	.align		4
.L_19:
        /*0004*/ 	.word	index@(_ZN7cutlass13device_kernelINS_4gemm6kernel13GemmUniversalIN4cute5tupleIJiiiiEEENS1_10collective13CollectiveMmaINS1_35MainloopSm100TmaUmmaWarpSpecializedILi3ELi2ELi2ENS5_IJNS4_1CILi2EEENSA_ILi1EEESC_EEEEENS5_IJNSA_ILi256EEESF_NSA_ILi64EEEEEEaNS5_IJlSC_lEEEaSI_NS4_8TiledMMAINS4_8MMA_AtomIJNS4_21SM100_MMA_S8_2x1SM_SSIaaiLi256ELi256ELNS4_4UMMA5MajorE0ELSN_0ELNSM_8SaturateE0EEEEEENS4_6LayoutINS5_IJSC_SC_SC_EEENS5_IJNSA_ILi0EEEST_ST_EEEEENS5_IJNS4_10UnderscoreESW_SW_EEEEENS4_18SM100_TMA_2SM_LOADENS4_14ComposedLayoutINS4_7SwizzleILi2ELi4ELi3EEENS4_18smem_ptr_flag_bitsILi8EEENSR_INS5_IJNSA_ILi8EEESG_EEENS5_IJSG_SC_EEEEEEEvNS4_8identityESZ_S19_vS1A_EENS_8epilogue10collective18CollectiveEpilogueINS1C_23Sm100TmaWarpSpecializedILi4ELi2ELi64ELb0ELb0EEEJNS5_IJNSA_ILi128EEESF_SG_EEENS5_IJNSR_IS1H_SC_EENSR_ISG_SC_EEEEEaSI_aSI_NS1C_6fusion15FusionCallbacksIS1G_NS1M_17LinearCombinationIaiaiLNS_15FloatRoundStyleE2EEES1I_S1L_JEEENS4_5SM1004TMEM4LOAD26SM100_TMEM_LOAD_32dp32b64xENS4_13SM90_TMA_LOADES19_NS4_39AutoVectorizingCopyWithAssumedAlignmentILi128EEENS4_14SM90_TMA_STOREES19_S1Y_S1Y_EEEvvEEEEvNT_6ParamsE)
        /*0008*/ 	.word	0x000000b2


	//----- nvinfo : EIATTR_FRAME_SIZE
	.align		4
.L_20:
        /*000c*/ 	.byte	0x04, 0x11
        /*000e*/ 	.short	(.L_22 - .L_21)
	.align		4
.L_21:
        /*0010*/ 	.word	index@($__internal_2_$__cuda_sm10x_tcgen05_guardrail_trap_unallocated_columns_being_dealloced)
        /*0014*/ 	.word	0x00000000


	//----- nvinfo : EIATTR_FRAME_SIZE
	.align		4
.L_22:
        /*0018*/ 	.byte	0x04, 0x11
        /*001a*/ 	.short	(.L_24 - .L_23)
	.align		4
.L_23:
        /*001c*/ 	.word	index@($__internal_1_$__cuda_sm10x_tcgen05_guardrail_trap_phase_invalid_during_alloc)
        /*0020*/ 	.word	0x00000000


	//----- nvinfo : EIATTR_FRAME_SIZE
	.align		4
.L_24:
        /*0024*/ 	.byte	0x04, 0x11
        /*0026*/ 	.short	(.L_26 - .L_25)
	.align		4
.L_25:
        /*0028*/ 	.word	index@($__internal_0_$__cuda_sm10x_tcgen05_guardrail_trap_col_being_dealloced_not_returned_by_alloc)
        /*002c*/ 	.word	0x00000000


	//----- nvinfo : EIATTR_FRAME_SIZE
	.align		4
.L_26:
        /*0030*/ 	.byte	0x04, 0x11
        /*0032*/ 	.short	(.L_28 - .L_27)
	.align		4
.L_27:
        /*0034*/ 	.word	index@(_ZN7cutlass13device_kernelINS_4gemm6kernel13GemmUniversalIN4cute5tupleIJiiiiEEENS1_10collective13CollectiveMmaINS1_35MainloopSm100TmaUmmaWarpSpecializedILi3ELi2ELi2ENS5_IJNS4_1CILi2EEENSA_ILi1EEESC_EEEEENS5_IJNSA_ILi256EEESF_NSA_ILi64EEEEEEaNS5_IJlSC_lEEEaSI_NS4_8TiledMMAINS4_8MMA_AtomIJNS4_21SM100_MMA_S8_2x1SM_SSIaaiLi256ELi256ELNS4_4UMMA5MajorE0ELSN_0ELNSM_8SaturateE0EEEEEENS4_6LayoutINS5_IJSC_SC_SC_EEENS5_IJNSA_ILi0EEEST_ST_EEEEENS5_IJNS4_10UnderscoreESW_SW_EEEEENS4_18SM100_TMA_2SM_LOADENS4_14ComposedLayoutINS4_7SwizzleILi2ELi4ELi3EEENS4_18smem_ptr_flag_bitsILi8EEENSR_INS5_IJNSA_ILi8EEESG_EEENS5_IJSG_SC_EEEEEEEvNS4_8identityESZ_S19_vS1A_EENS_8epilogue10collective18CollectiveEpilogueINS1C_23Sm100TmaWarpSpecializedILi4ELi2ELi64ELb0ELb0EEEJNS5_IJNSA_ILi128EEESF_SG_EEENS5_IJNSR_IS1H_SC_EENSR_ISG_SC_EEEEEaSI_aSI_NS1C_6fusion15FusionCallbacksIS1G_NS1M_17LinearCombinationIaiaiLNS_15FloatRoundStyleE2EEES1I_S1L_JEEENS4_5SM1004TMEM4LOAD26SM100_TMEM_LOAD_32dp32b64xENS4_13SM90_TMA_LOADES19_NS4_39AutoVectorizingCopyWithAssumedAlignmentILi128EEENS4_14SM90_TMA_STOREES19_S1Y_S1Y_EEEvvEEEEvNT_6ParamsE)
        /*0038*/ 	.word	0x00000000


	//----- nvinfo : EIATTR_MIN_STACK_SIZE
	.align		4
.L_28:
        /*003c*/ 	.byte	0x04, 0x12
        /*003e*/ 	.short	(.L_30 - .L_29)
	.align		4
.L_29:
        /*0040*/ 	.word	index@(_ZN7cutlass13device_kernelINS_4gemm6kernel13GemmUniversalIN4cute5tupleIJiiiiEEENS1_10collective13CollectiveMmaINS1_35MainloopSm100TmaUmmaWarpSpecializedILi3ELi2ELi2ENS5_IJNS4_1CILi2EEENSA_ILi1EEESC_EEEEENS5_IJNSA_ILi256EEESF_NSA_ILi64EEEEEEaNS5_IJlSC_lEEEaSI_NS4_8TiledMMAINS4_8MMA_AtomIJNS4_21SM100_MMA_S8_2x1SM_SSIaaiLi256ELi256ELNS4_4UMMA5MajorE0ELSN_0ELNSM_8SaturateE0EEEEEENS4_6LayoutINS5_IJSC_SC_SC_EEENS5_IJNSA_ILi0EEEST_ST_EEEEENS5_IJNS4_10UnderscoreESW_SW_EEEEENS4_18SM100_TMA_2SM_LOADENS4_14ComposedLayoutINS4_7SwizzleILi2ELi4ELi3EEENS4_18smem_ptr_flag_bitsILi8EEENSR_INS5_IJNSA_ILi8EEESG_EEENS5_IJSG_SC_EEEEEEEvNS4_8identityESZ_S19_vS1A_EENS_8epilogue10collective18CollectiveEpilogueINS1C_23Sm100TmaWarpSpecializedILi4ELi2ELi64ELb0ELb0EEEJNS5_IJNSA_ILi128EEESF_SG_EEENS5_IJNSR_IS1H_SC_EENSR_ISG_SC_EEEEEaSI_aSI_NS1C_6fusion15FusionCallbacksIS1G_NS1M_17LinearCombinationIaiaiLNS_15FloatRoundStyleE2EEES1I_S1L_JEEENS4_5SM1004TMEM4LOAD26SM100_TMEM_LOAD_32dp32b64xENS4_13SM90_TMA_LOADES19_NS4_39AutoVectorizingCopyWithAssumedAlignmentILi128EEENS4_14SM90_TMA_STOREES19_S1Y_S1Y_EEEvvEEEEvNT_6ParamsE)
        /*0044*/ 	.word	0x00000000
.L_30:


//--------------------- .nv.compat                --------------------------
	.section	.nv.compat,"",@"SHT_CUDA_COMPAT_INFO"
	.align	4
        /*0000*/ 	.byte	0x02, 0x09, 0x01, 0x00, 0x02, 0x02, 0x03, 0x00, 0x02, 0x05, 0x06, 0x00, 0x03, 0x07, 0x01, 0x01
        /*0010*/ 	.byte	0x02, 0x03, 0x01, 0x00, 0x02, 0x06, 0x01, 0x00, 0x04, 0x0b, 0x08, 0x00, 0x01, 0x00, 0x00, 0x00
        /*0020*/ 	.byte	0x00, 0x00, 0x00, 0x00


//--------------------- .nv.info._ZN7cutlass13device_kernelINS_4gemm6kernel13GemmUniversalIN4cute5tupleIJiiiiEEENS1_10collective13CollectiveMmaINS1_35MainloopSm100TmaUmmaWarpSpecializedILi3ELi2ELi2ENS5_IJNS4_1CILi2EEENSA_ILi1EEESC_EEEEENS5_IJNSA_ILi256EEESF_NSA_ILi64EEEEEEaNS5_IJlSC_lEEEaSI_NS4_8TiledMMAINS4_8MMA_AtomIJNS4_21SM100_MMA_S8_2x1SM_SSIaaiLi256ELi256ELNS4_4UMMA5MajorE0ELSN_0ELNSM_8SaturateE0EEEEEENS4_6LayoutINS5_IJSC_SC_SC_EEENS5_IJNSA_ILi0EEEST_ST_EEEEENS5_IJNS4_10UnderscoreESW_SW_EEEEENS4_18SM100_TMA_2SM_LOADENS4_14ComposedLayoutINS4_7SwizzleILi2ELi4ELi3EEENS4_18smem_ptr_flag_bitsILi8EEENSR_INS5_IJNSA_ILi8EEESG_EEENS5_IJSG_SC_EEEEEEEvNS4_8identityESZ_S19_vS1A_EENS_8epilogue10collective18CollectiveEpilogueINS1C_23Sm100TmaWarpSpecializedILi4ELi2ELi64ELb0ELb0EEEJNS5_IJNSA_ILi128EEESF_SG_EEENS5_IJNSR_IS1H_SC_EENSR_ISG_SC_EEEEEaSI_aSI_NS1C_6fusion15FusionCallbacksIS1G_NS1M_17LinearCombinationIaiaiLNS_15FloatRoundStyleE2EEES1I_S1L_JEEENS4_5SM1004TMEM4LOAD26SM100_TMEM_LOAD_32dp32b64xENS4_13SM90_TMA_LOADES19_NS4_39AutoVectorizingCopyWithAssumedAlignmentILi128EEENS4_14SM90_TMA_STOREES19_S1Y_S1Y_EEEvvEEEEvNT_6ParamsE --------------------------
	.section	.nv.info._ZN7cutlass13device_kernelINS_4gemm6kernel13GemmUniversalIN4cute5tupleIJiiiiEEENS1_10collective13CollectiveMmaINS1_35MainloopSm100TmaUmmaWarpSpecializedILi3ELi2ELi2ENS5_IJNS4_1CILi2EEENSA_ILi1EEESC_EEEEENS5_IJNSA_ILi256EEESF_NSA_ILi64EEEEEEaNS5_IJlSC_lEEEaSI_NS4_8TiledMMAINS4_8MMA_AtomIJNS4_21SM100_MMA_S8_2x1SM_SSIaaiLi256ELi256ELNS4_4UMMA5MajorE0ELSN_0ELNSM_8SaturateE0EEEEEENS4_6LayoutINS5_IJSC_SC_SC_EEENS5_IJNSA_ILi0EEEST_ST_EEEEENS5_IJNS4_10UnderscoreESW_SW_EEEEENS4_18SM100_TMA_2SM_LOADENS4_14ComposedLayoutINS4_7SwizzleILi2ELi4ELi3EEENS4_18smem_ptr_flag_bitsILi8EEENSR_INS5_IJNSA_ILi8EEESG_EEENS5_IJSG_SC_EEEEEEEvNS4_8identityESZ_S19_vS1A_EENS_8epilogue10collective18CollectiveEpilogueINS1C_23Sm100TmaWarpSpecializedILi4ELi2ELi64ELb0ELb0EEEJNS5_IJNSA_ILi128EEESF_SG_EEENS5_IJNSR_IS1H_SC_EENSR_ISG_SC_EEEEEaSI_aSI_NS1C_6fusion15FusionCallbacksIS1G_NS1M_17LinearCombinationIaiaiLNS_15FloatRoundStyleE2EEES1I_S1L_JEEENS4_5SM1004TMEM4LOAD26SM100_TMEM_LOAD_32dp32b64xENS4_13SM90_TMA_LOADES19_NS4_39AutoVectorizingCopyWithAssumedAlignmentILi128EEENS4_14SM90_TMA_STOREES19_S1Y_S1Y_EEEvvEEEEvNT_6ParamsE,"",@"SHT_CUDA_INFO"
	.sectionflags	@""
	.align	4


	//----- nvinfo : EIATTR_CUDA_API_VERSION
	.align		4
        /*0000*/ 	.byte	0x04, 0x37
        /*0002*/ 	.short	(.L_32 - .L_31)
.L_31:
        /*0004*/ 	.word	0x00000082


	//----- nvinfo : EIATTR_KPARAM_INFO
	.align		4
.L_32:
        /*0008*/ 	.byte	0x04, 0x17
        /*000a*/ 	.short	(.L_34 - .L_33)
.L_33:
        /*000c*/ 	.word	0x00000000
        /*0010*/ 	.short	0x0000
        /*0012*/ 	.short	0x0000
        /*0014*/ 	.byte	0x00, 0xf0, 0x01, 0x20


	//----- nvinfo : EIATTR_AT_ENTRY_FRAGMENTS
	.align		4
.L_34:
        /*0018*/ 	.byte	0x04, 0x4f
        /*001a*/ 	.short	(.L_36 - .L_35)


	//   ....[0]....
.L_35:
        /*001c*/ 	.word	0x00000007


	//----- nvinfo : EIATTR_RESERVED_SMEM_USED
	.align		4
.L_36:
        /*0020*/ 	.byte	0x01, 0x41
	.zero		2


	//----- nvinfo : EIATTR_SPARSE_MMA_MASK
	.align		4
        /*0024*/ 	.byte	0x03, 0x50
        /*0026*/ 	.short	0x0000


	//----- nvinfo : EIATTR_TCGEN05_2CTA_USED
	.align		4
        /*0028*/ 	.byte	0x01, 0x52
	.zero		2


	//----- nvinfo : EIATTR_MAXREG_COUNT
	.align		4
        /*002c*/ 	.byte	0x03, 0x1b
        /*002e*/ 	.short	0x00ff


	//----- nvinfo : EIATTR_NUM_BARRIERS
	.align		4
        /*0030*/ 	.byte	0x02, 0x4c
        /*0032*/ 	.byte	0x07
	.zero		1


	//----- nvinfo : EIATTR_EXTERNS
	.align		4
        /*0034*/ 	.byte	0x04, 0x0f
        /*0036*/ 	.short	(.L_38 - .L_37)


	//   ....[0]....
	.align		4
.L_37:
        /*0038*/ 	.word	index@(__assertfail)


	//----- nvinfo : EIATTR_MERCURY_ISA_VERSION
	.align		4
.L_38:
        /*003c*/ 	.byte	0x03, 0x5f
        /*003e*/ 	.short	0x0101


	//----- nvinfo : EIATTR_INT_WARP_WIDE_INSTR_OFFSETS
	.align		4
        /*0040*/ 	.byte	0x04, 0x31
        /*0042*/ 	.short	(.L_40 - .L_39)


	//   ....[0]....
.L_39:
        /*0044*/ 	.word	0x00000cb0


	//   ....[1]....
        /*0048*/ 	.word	0x00000d50


	//   ....[2]....
        /*004c*/ 	.word	0x00002080


	//   ....[3]....
        /*0050*/ 	.word	0x00003cd0


	//   ....[4]....
        /*0054*/ 	.word	0x00003cf0


	//   ....[5]....
        /*0058*/ 	.word	0x00003d20


	//   ....[6]....
        /*005c*/ 	.word	0x00004660


	//   ....[7]....
        /*0060*/ 	.word	0x000046d0


	//   ....[8]....
        /*0064*/ 	.word	0x000047b0


	//   ....[9]....
        /*0068*/ 	.word	0x00004830


	//   ....[10]....
        /*006c*/ 	.word	0x00004940


	//   ....[11]....
        /*0070*/ 	.word	0x000049d0


	//   ....[12]....
        /*0074*/ 	.word	0x00004bb0


	//   ....[13]....
        /*0078*/ 	.word	0x00004d10


	//----- nvinfo : EIATTR_COOP_GROUP_MASK_REGIDS
	.align		4
.L_40:
        /*007c*/ 	.byte	0x04, 0x29
        /*007e*/ 	.short	(.L_42 - .L_41)


	//   ....[0]....
.L_41:
        /*0080*/ 	.word	0xffffffff


	//   ....[1]....
        /*0084*/ 	.word	0xffffffff


	//   ....[2]....
        /*0088*/ 	.word	0xffffffff


	//   ....[3]....
        /*008c*/ 	.word	0xffffffff


	//   ....[4]....
        /*0090*/ 	.word	0xffffffff


	//   ....[5]....
        /*0094*/ 	.word	0xffffffff


	//   ....[6]....
        /*0098*/ 	.word	0xffffffff


	//   ....[7]....
        /*009c*/ 	.word	0xffffffff


	//   ....[8]....
        /*00a0*/ 	.word	0xffffffff


	//   ....[9]....
        /*00a4*/ 	.word	0xffffffff


	//   ....[10]....
        /*00a8*/ 	.word	0xffffffff


	//   ....[11]....
        /*00ac*/ 	.word	0xffffffff


	//   ....[12]....
        /*00b0*/ 	.word	0xffffffff


	//   ....[13]....
        /*00b4*/ 	.word	0xffffffff


	//----- nvinfo : EIATTR_COOP_GROUP_INSTR_OFFSETS
	.align		4
.L_42:
        /*00b8*/ 	.byte	0x04, 0x28
        /*00ba*/ 	.short	(.L_44 - .L_43)


	//   ....[0]....
.L_43:
        /*00bc*/ 	.word	0x000000c0


	//   ....[1]....
        /*00c0*/ 	.word	0x00000500


	//   ....[2]....
        /*00c4*/ 	.word	0x00000660


	//   ....[3]....
        /*00c8*/ 	.word	0x000007f0


	//   ....[4]....
        /*00cc*/ 	.word	0x000008e0


	//   ....[5]....
        /*00d0*/ 	.word	0x00000a40


	//   ....[6]....
        /*00d4*/ 	.word	0x00000b90


	//   ....[7]....
        /*00d8*/ 	.word	0x00000dd0


	//   ....[8]....
        /*00dc*/ 	.word	0x00001f60


	//   ....[9]....
        /*00e0*/ 	.word	0x00002cb0


	//   ....[10]....
        /*00e4*/ 	.word	0x00003180


	//   ....[11]....
        /*00e8*/ 	.word	0x000031b0


	//   ....[12]....
        /*00ec*/ 	.word	0x00003bd0


	//   ....[13]....
        /*00f0*/ 	.word	0x00003de0


	//----- nvinfo : EIATTR_VRC_CTA_INIT_COUNT
	.align		4
.L_44:
        /*00f4*/ 	.byte	0x02, 0x4a
        /*00f6*/ 	.byte	0x80
	.zero		1


	//----- nvinfo : EIATTR_SYSCALL_OFFSETS
	.align		4
        /*00f8*/ 	.byte	0x04, 0x46
        /*00fa*/ 	.short	(.L_46 - .L_45)


	//   ....[0]....
.L_45:
        /*00fc*/ 	.word	0x00005790


	//   ....[1]....
        /*0100*/ 	.word	0x000058d0


	//   ....[2]....
        /*0104*/ 	.word	0x00006130


	//   ....[3]....
        /*0108*/ 	.word	0x00007730


	//   ....[4]....
        /*010c*/ 	.word	0x00008cd0


	//   ....[5]....
        /*0110*/ 	.word	0x0000a2a0


	//----- nvinfo : EIATTR_MBARRIER_INSTR_OFFSETS
	.align		4
.L_46:
        /*0114*/ 	.byte	0x04, 0x39
        /*0116*/ 	.short	(.L_48 - .L_47)


	//   ....[0]....
.L_47:
        /*0118*/ 	.word	0x000005f0
        /*011c*/ 	.word	0x000000ff
        /*0120*/ 	.word	0x00000000
        /*0124*/ 	.short	0x0100
        /*0126*/ 	.byte	0x08
	.zero		1


	//   ....[1]....
        /*0128*/ 	.word	0x00000600
        /*012c*/ 	.word	0x000000ff
        /*0130*/ 	.word	0x00000018
        /*0134*/ 	.short	0x0100
        /*0136*/ 	.byte	0x08
	.zero		1


	//   ....[2]....
        /*0138*/ 	.word	0x00000610
        /*013c*/ 	.word	0x000000ff
        /*0140*/ 	.word	0x00000008
        /*0144*/ 	.short	0x0100
        /*0146*/ 	.byte	0x08
	.zero		1


	//   ....[3]....
        /*0148*/ 	.word	0x00000620
        /*014c*/ 	.word	0x000000ff
        /*0150*/ 	.word	0x00000020
        /*0154*/ 	.short	0x0100
        /*0156*/ 	.byte	0x08
	.zero		1


	//   ....[4]....
        /*0158*/ 	.word	0x00000630
        /*015c*/ 	.word	0x000000ff
        /*0160*/ 	.word	0x00000010
        /*0164*/ 	.short	0x0100
        /*0166*/ 	.byte	0x08
	.zero		1


	//   ....[5]....
        /*0168*/ 	.word	0x00000640
        /*016c*/ 	.word	0x000000ff
        /*0170*/ 	.word	0x00000028
        /*0174*/ 	.short	0x0100
        /*0176*/ 	.byte	0x08
	.zero		1


	//   ....[6]....
        /*0178*/ 	.word	0x00000760
        /*017c*/ 	.word	0x000000ff
        /*0180*/ 	.word	0x00000030
        /*0184*/ 	.short	0x0100
        /*0186*/ 	.byte	0x09
	.zero		1


	//   ....[7]....
        /*0188*/ 	.word	0x00000770
        /*018c*/ 	.word	0x000000ff
        /*0190*/ 	.word	0x00000050
        /*0194*/ 	.short	0x0100
        /*0196*/ 	.byte	0x09
	.zero		1


	//   ....[8]....
        /*0198*/ 	.word	0x00000780
        /*019c*/ 	.word	0x000000ff
        /*01a0*/ 	.word	0x00000038
        /*01a4*/ 	.short	0x0100
        /*01a6*/ 	.byte	0x09
	.zero		1


	//   ....[9]....
        /*01a8*/ 	.word	0x00000790
        /*01ac*/ 	.word	0x000000ff
        /*01b0*/ 	.word	0x00000058
        /*01b4*/ 	.short	0x0100
        /*01b6*/ 	.byte	0x09
	.zero		1


	//   ....[10]....
        /*01b8*/ 	.word	0x000007a0
        /*01bc*/ 	.word	0x000000ff
        /*01c0*/ 	.word	0x00000040
        /*01c4*/ 	.short	0x0100
        /*01c6*/ 	.byte	0x09
	.zero		1


	//   ....[11]....
        /*01c8*/ 	.word	0x000007b0
        /*01cc*/ 	.word	0x000000ff
        /*01d0*/ 	.word	0x00000060
        /*01d4*/ 	.short	0x0100
        /*01d6*/ 	.byte	0x09
	.zero		1


	//   ....[12]....
        /*01d8*/ 	.word	0x000007c0
        /*01dc*/ 	.word	0x000000ff
        /*01e0*/ 	.word	0x00000048
        /*01e4*/ 	.short	0x0100
        /*01e6*/ 	.byte	0x09
	.zero		1


	//   ....[13]....
        /*01e8*/ 	.word	0x000007d0
        /*01ec*/ 	.word	0x000000ff
        /*01f0*/ 	.word	0x00000068
        /*01f4*/ 	.short	0x0100
        /*01f6*/ 	.byte	0x09
	.zero		1


	//   ....[14]....
        /*01f8*/ 	.word	0x000008b0
        /*01fc*/ 	.word	0x000000ff
        /*0200*/ 	.word	0x00000070
        /*0204*/ 	.short	0x0100
        /*0206*/ 	.byte	0x08
	.zero		1


	//   ....[15]....
        /*0208*/ 	.word	0x000008c0
        /*020c*/ 	.word	0x000000ff
        /*0210*/ 	.word	0x00000078
        /*0214*/ 	.short	0x0100
        /*0216*/ 	.byte	0x08
	.zero		1


	//   ....[16]....
        /*0218*/ 	.word	0x000009f0
        /*021c*/ 	.word	0x000000ff
        /*0220*/ 	.word	0x00000080
        /*0224*/ 	.short	0x0100
        /*0226*/ 	.byte	0x08
	.zero		1


	//   ....[17]....
        /*0228*/ 	.word	0x00000a00
        /*022c*/ 	.word	0x000000ff
        /*0230*/ 	.word	0x00000090
        /*0234*/ 	.short	0x0100
        /*0236*/ 	.byte	0x08
	.zero		1


	//   ....[18]....
        /*0238*/ 	.word	0x00000a10
        /*023c*/ 	.word	0x000000ff
        /*0240*/ 	.word	0x00000088
        /*0244*/ 	.short	0x0100
        /*0246*/ 	.byte	0x08
	.zero		1


	//   ....[19]....
        /*0248*/ 	.word	0x00000a20
        /*024c*/ 	.word	0x000000ff
        /*0250*/ 	.word	0x00000098
        /*0254*/ 	.short	0x0100
        /*0256*/ 	.byte	0x08
	.zero		1


	//   ....[20]....
        /*0258*/ 	.word	0x00000b40
        /*025c*/ 	.word	0x000000ff
        /*0260*/ 	.word	0x000000a0
        /*0264*/ 	.short	0x0100
        /*0266*/ 	.byte	0x09
	.zero		1


	//   ....[21]....
        /*0268*/ 	.word	0x00000b50
        /*026c*/ 	.word	0x000000ff
        /*0270*/ 	.word	0x000000b0
        /*0274*/ 	.short	0x0100
        /*0276*/ 	.byte	0x09
	.zero		1


	//   ....[22]....
        /*0278*/ 	.word	0x00000b60
        /*027c*/ 	.word	0x000000ff
        /*0280*/ 	.word	0x000000a8
        /*0284*/ 	.short	0x0100
        /*0286*/ 	.byte	0x09
	.zero		1


	//   ....[23]....
        /*0288*/ 	.word	0x00000b70
        /*028c*/ 	.word	0x000000ff
        /*0290*/ 	.word	0x000000b8
        /*0294*/ 	.short	0x0100
        /*0296*/ 	.byte	0x09
	.zero		1


	//   ....[24]....
        /*0298*/ 	.word	0x00000c60
        /*029c*/ 	.word	0x000000ff
        /*02a0*/ 	.word	0x000000c0
        /*02a4*/ 	.short	0x0100
        /*02a6*/ 	.byte	0x08
	.zero		1


	//   ....[25]....
        /*02a8*/ 	.word	0x00000c70
        /*02ac*/ 	.word	0x000000ff
        /*02b0*/ 	.word	0x000000d0
        /*02b4*/ 	.short	0x0100
        /*02b6*/ 	.byte	0x08
	.zero		1


	//   ....[26]....
        /*02b8*/ 	.word	0x00000c80
        /*02bc*/ 	.word	0x000000ff
        /*02c0*/ 	.word	0x000000c8
        /*02c4*/ 	.short	0x0100
        /*02c6*/ 	.byte	0x08
	.zero		1


	//   ....[27]....
        /*02c8*/ 	.word	0x00000c90
        /*02cc*/ 	.word	0x000000ff
        /*02d0*/ 	.word	0x000000d8
        /*02d4*/ 	.short	0x0100
        /*02d6*/ 	.byte	0x08
	.zero		1


	//   ....[28]....
        /*02d8*/ 	.word	0x00000d80
        /*02dc*/ 	.word	0x000000ff
        /*02e0*/ 	.word	0x000000e0
        /*02e4*/ 	.short	0x0100
        /*02e6*/ 	.byte	0x07
	.zero		1


	//   ....[29]....
        /*02e8*/ 	.word	0x00001790
        /*02ec*/ 	.word	0x00000003
        /*02f0*/ 	.word	0x000000d0
        /*02f4*/ 	.short	0x010a
        /*02f6*/ 	.byte	0xff
	.zero		1


	//   ....[30]....
        /*02f8*/ 	.word	0x000017c0
        /*02fc*/ 	.word	0x00000003
        /*0300*/ 	.word	0x000000c0
        /*0304*/ 	.short	0x0101
        /*0306*/ 	.byte	0xff
	.zero		1


	//   ....[31]....
        /*0308*/ 	.word	0x000018c0
        /*030c*/ 	.word	0x000000ff
        /*0310*/ 	.word	0x00000018
        /*0314*/ 	.short	0x010a
        /*0316*/ 	.byte	0x08
	.zero		1


	//   ....[32]....
        /*0318*/ 	.word	0x00001980
        /*031c*/ 	.word	0x000000ff
        /*0320*/ 	.word	0x00000018
        /*0324*/ 	.short	0x010a
        /*0326*/ 	.byte	0x21
	.zero		1


	//   ....[33]....
        /*0328*/ 	.word	0x00001b40
        /*032c*/ 	.word	0x000000ff
        /*0330*/ 	.word	0x00000018
        /*0334*/ 	.short	0x010a
        /*0336*/ 	.byte	0x08
	.zero		1


	//   ....[34]....
        /*0338*/ 	.word	0x00001c20
        /*033c*/ 	.word	0x000000ff
        /*0340*/ 	.word	0x00000078
        /*0344*/ 	.short	0x0101
        /*0346*/ 	.byte	0x06
	.zero		1


	//   ....[35]....
        /*0348*/ 	.word	0x00001c40
        /*034c*/ 	.word	0x000000ff
        /*0350*/ 	.word	0x00000018
        /*0354*/ 	.short	0x010a
        /*0356*/ 	.byte	0x08
	.zero		1


	//   ....[36]....
        /*0358*/ 	.word	0x00001cc0
        /*035c*/ 	.word	0x000000ff
        /*0360*/ 	.word	0x00000018
        /*0364*/ 	.short	0x010a
        /*0366*/ 	.byte	0x11
	.zero		1


	//   ....[37]....
        /*0368*/ 	.word	0x00001e50
        /*036c*/ 	.word	0x000000ff
        /*0370*/ 	.word	0x00000018
        /*0374*/ 	.short	0x010a
        /*0376*/ 	.byte	0x08
	.zero		1


	//   ....[38]....
        /*0378*/ 	.word	0x00001f90
        /*037c*/ 	.word	0x00000002
        /*0380*/ 	.word	0x00000080
        /*0384*/ 	.short	0x010a
        /*0386*/ 	.byte	0xff
	.zero		1


	//   ....[39]....
        /*0388*/ 	.word	0x00002050
        /*038c*/ 	.word	0x00000002
        /*0390*/ 	.word	0x00000000
        /*0394*/ 	.short	0x0101
        /*0396*/ 	.byte	0xff
	.zero		1


	//   ....[40]....
        /*0398*/ 	.word	0x000025b0
        /*039c*/ 	.word	0x000000ff
        /*03a0*/ 	.word	0x00000000
        /*03a4*/ 	.short	0x010a
        /*03a6*/ 	.byte	0x04
	.zero		1


	//   ....[41]....
        /*03a8*/ 	.word	0x00002640
        /*03ac*/ 	.word	0x000000ff
        /*03b0*/ 	.word	0x00000000
        /*03b4*/ 	.short	0x010a
        /*03b6*/ 	.byte	0x04
	.zero		1


	//   ....[42]....
        /*03b8*/ 	.word	0x000026e0
        /*03bc*/ 	.word	0x00000000
        /*03c0*/ 	.word	0x00000000
        /*03c4*/ 	.short	0x010a
        /*03c6*/ 	.byte	0xff
	.zero		1


	//   ....[43]....
        /*03c8*/ 	.word	0x00002810
        /*03cc*/ 	.word	0x00000000
        /*03d0*/ 	.word	0x000000c0
        /*03d4*/ 	.short	0x010a
        /*03d6*/ 	.byte	0xff
	.zero		1


	//   ....[44]....
        /*03d8*/ 	.word	0x00002880
        /*03dc*/ 	.word	0x00000004
        /*03e0*/ 	.word	0x00000000
        /*03e4*/ 	.short	0x0101
        /*03e6*/ 	.byte	0xff
	.zero		1


	//   ....[45]....
        /*03e8*/ 	.word	0x000028a0
        /*03ec*/ 	.word	0x000000ff
        /*03f0*/ 	.word	0x00000090
        /*03f4*/ 	.short	0x010a
        /*03f6*/ 	.byte	0x05
	.zero		1


	//   ....[46]....
        /*03f8*/ 	.word	0x000029c0
        /*03fc*/ 	.word	0x00000000
        /*0400*/ 	.word	0x00000080
        /*0404*/ 	.short	0x010a
        /*0406*/ 	.byte	0xff
	.zero		1


	//   ....[47]....
        /*0408*/ 	.word	0x00002ac0
        /*040c*/ 	.word	0x00000000
        /*0410*/ 	.word	0x00000000
        /*0414*/ 	.short	0x0101
        /*0416*/ 	.byte	0xff
	.zero		1


	//   ....[48]....
        /*0418*/ 	.word	0x00002b50
        /*041c*/ 	.word	0x000000ff
        /*0420*/ 	.word	0x00000090
        /*0424*/ 	.short	0x0106
        /*0426*/ 	.byte	0x05
	.zero		1


	//   ....[49]....
        /*0428*/ 	.word	0x00002b70
        /*042c*/ 	.word	0x000000ff
        /*0430*/ 	.word	0x00000090
        /*0434*/ 	.short	0x010a
        /*0436*/ 	.byte	0x05
	.zero		1


	//   ....[50]....
        /*0438*/ 	.word	0x00002c00
        /*043c*/ 	.word	0x000000ff
        /*0440*/ 	.word	0x00000090
        /*0444*/ 	.short	0x0106
        /*0446*/ 	.byte	0x04
	.zero		1


	//   ....[51]....
        /*0448*/ 	.word	0x00002c40
        /*044c*/ 	.word	0x00000000
        /*0450*/ 	.word	0x00000090
        /*0454*/ 	.short	0x010a
        /*0456*/ 	.byte	0xff
	.zero		1


	//   ....[52]....
        /*0458*/ 	.word	0x00002e80
        /*045c*/ 	.word	0x000000ff
        /*0460*/ 	.word	0x00000008
        /*0464*/ 	.short	0x010a
        /*0466*/ 	.byte	0x06
	.zero		1


	//   ....[53]....
        /*0468*/ 	.word	0x00002ea0
        /*046c*/ 	.word	0x000000ff
        /*0470*/ 	.word	0x00000008
        /*0474*/ 	.short	0x010a
        /*0476*/ 	.byte	0x06
	.zero		1


	//   ....[54]....
        /*0478*/ 	.word	0x00003030
        /*047c*/ 	.word	0x000000ff
        /*0480*/ 	.word	0x00000008
        /*0484*/ 	.short	0x010a
        /*0486*/ 	.byte	0x06
	.zero		1


	//   ....[55]....
        /*0488*/ 	.word	0x00003050
        /*048c*/ 	.word	0x000000ff
        /*0490*/ 	.word	0x00000008
        /*0494*/ 	.short	0x010a
        /*0496*/ 	.byte	0x06
	.zero		1


	//   ....[56]....
        /*0498*/ 	.word	0x00003110
        /*049c*/ 	.word	0x000000ff
        /*04a0*/ 	.word	0x00000000
        /*04a4*/ 	.short	0x0101
        /*04a6*/ 	.byte	0x07
	.zero		1


	//   ....[57]....
        /*04a8*/ 	.word	0x00003410
        /*04ac*/ 	.word	0x00000000
        /*04b0*/ 	.word	0x00000080
        /*04b4*/ 	.short	0x010a
        /*04b6*/ 	.byte	0xff
	.zero		1


	//   ....[58]....
        /*04b8*/ 	.word	0x000034d0
        /*04bc*/ 	.word	0x00000000
        /*04c0*/ 	.word	0x00000000
        /*04c4*/ 	.short	0x0101
        /*04c6*/ 	.byte	0xff
	.zero		1


	//   ....[59]....
        /*04c8*/ 	.word	0x00003590
        /*04cc*/ 	.word	0x000000ff
        /*04d0*/ 	.word	0x00000000
        /*04d4*/ 	.short	0x010a
        /*04d6*/ 	.byte	0x06
	.zero		1


	//   ....[60]....
        /*04d8*/ 	.word	0x000035a0
        /*04dc*/ 	.word	0x000000ff
        /*04e0*/ 	.word	0x000000b0
        /*04e4*/ 	.short	0x010a
        /*04e6*/ 	.byte	0x0a
	.zero		1


	//   ....[61]....
        /*04e8*/ 	.word	0x00003650
        /*04ec*/ 	.word	0x000000ff
        /*04f0*/ 	.word	0x00000000
        /*04f4*/ 	.short	0x010a
        /*04f6*/ 	.byte	0x09
	.zero		1


	//   ....[62]....
        /*04f8*/ 	.word	0x00003790
        /*04fc*/ 	.word	0x000000ff
        /*0500*/ 	.word	0x00000000
        /*0504*/ 	.short	0x010a
        /*0506*/ 	.byte	0x06
	.zero		1


	//   ....[63]....
        /*0508*/ 	.word	0x000039e0
        /*050c*/ 	.word	0x000000ff
        /*0510*/ 	.word	0x00000000
        /*0514*/ 	.short	0x010a
        /*0516*/ 	.byte	0x05
	.zero		1


	//   ....[64]....
        /*0518*/ 	.word	0x00003a80
        /*051c*/ 	.word	0x00000000
        /*0520*/ 	.word	0x00000000
        /*0524*/ 	.short	0x010a
        /*0526*/ 	.byte	0xff
	.zero		1


	//   ....[65]....
        /*0528*/ 	.word	0x00003ac0
        /*052c*/ 	.word	0x00000000
        /*0530*/ 	.word	0x00000000
        /*0534*/ 	.short	0x010a
        /*0536*/ 	.byte	0xff
	.zero		1


	//   ....[66]....
        /*0538*/ 	.word	0x00003b30
        /*053c*/ 	.word	0x000000ff
        /*0540*/ 	.word	0x00000000
        /*0544*/ 	.short	0x0101
        /*0546*/ 	.byte	0x05
	.zero		1


	//   ....[67]....
        /*0548*/ 	.word	0x00003b70
        /*054c*/ 	.word	0x000000ff
        /*0550*/ 	.word	0x000000e0
        /*0554*/ 	.short	0x010a
        /*0556*/ 	.byte	0x08
	.zero		1


	//   ....[68]....
        /*0558*/ 	.word	0x00003bc0
        /*055c*/ 	.word	0x000000ff
        /*0560*/ 	.word	0x00000000
        /*0564*/ 	.short	0x0101
        /*0566*/ 	.byte	0x05
	.zero		1


	//   ....[69]....
        /*0568*/ 	.word	0x00004010
        /*056c*/ 	.word	0x00000000
        /*0570*/ 	.word	0x00000080
        /*0574*/ 	.short	0x010a
        /*0576*/ 	.byte	0xff
	.zero		1


	//   ....[70]....
        /*0578*/ 	.word	0x000040d0
        /*057c*/ 	.word	0x00000000
        /*0580*/ 	.word	0x00000000
        /*0584*/ 	.short	0x0101
        /*0586*/ 	.byte	0xff
	.zero		1


	//   ....[71]....
        /*0588*/ 	.word	0x000043f0
        /*058c*/ 	.word	0x000000ff
        /*0590*/ 	.word	0x00000078
        /*0594*/ 	.short	0x010a
        /*0596*/ 	.byte	0x07
	.zero		1


	//   ....[72]....
        /*0598*/ 	.word	0x000045e0
        /*059c*/ 	.word	0x000000ff
        /*05a0*/ 	.word	0x00000050
        /*05a4*/ 	.short	0x010a
        /*05a6*/ 	.byte	0x07
	.zero		1


	//   ....[73]....
        /*05a8*/ 	.word	0x00004750
        /*05ac*/ 	.word	0x000000ff
        /*05b0*/ 	.word	0x00000030
        /*05b4*/ 	.short	0x010b
        /*05b6*/ 	.byte	0x07
	.zero		1


	//   ....[74]....
        /*05b8*/ 	.word	0x00004760
        /*05bc*/ 	.word	0x000000ff
        /*05c0*/ 	.word	0x00000000
        /*05c4*/ 	.short	0x0101
        /*05c6*/ 	.byte	0x08
	.zero		1


	//   ....[75]....
        /*05c8*/ 	.word	0x00004780
        /*05cc*/ 	.word	0x000000ff
        /*05d0*/ 	.word	0x00000058
        /*05d4*/ 	.short	0x010a
        /*05d6*/ 	.byte	0x07
	.zero		1


	//   ....[76]....
        /*05d8*/ 	.word	0x000048e0
        /*05dc*/ 	.word	0x000000ff
        /*05e0*/ 	.word	0x00000038
        /*05e4*/ 	.short	0x010b
        /*05e6*/ 	.byte	0x07
	.zero		1


	//   ....[77]....
        /*05e8*/ 	.word	0x000048f0
        /*05ec*/ 	.word	0x000000ff
        /*05f0*/ 	.word	0x00000000
        /*05f4*/ 	.short	0x0101
        /*05f6*/ 	.byte	0x08
	.zero		1


	//   ....[78]....
        /*05f8*/ 	.word	0x00004900
        /*05fc*/ 	.word	0x000000ff
        /*0600*/ 	.word	0x00000060
        /*0604*/ 	.short	0x010a
        /*0606*/ 	.byte	0x07
	.zero		1


	//   ....[79]....
        /*0608*/ 	.word	0x00004aa0
        /*060c*/ 	.word	0x000000ff
        /*0610*/ 	.word	0x00000040
        /*0614*/ 	.short	0x010b
        /*0616*/ 	.byte	0x07
	.zero		1


	//   ....[80]....
        /*0618*/ 	.word	0x00004b10
        /*061c*/ 	.word	0x000000ff
        /*0620*/ 	.word	0x00000000
        /*0624*/ 	.short	0x0101
        /*0626*/ 	.byte	0x08
	.zero		1


	//   ....[81]....
        /*0628*/ 	.word	0x00004b40
        /*062c*/ 	.word	0x000000ff
        /*0630*/ 	.word	0x00000068
        /*0634*/ 	.short	0x010a
        /*0636*/ 	.byte	0x07
	.zero		1


	//   ....[82]....
        /*0638*/ 	.word	0x00004d50
        /*063c*/ 	.word	0x000000ff
        /*0640*/ 	.word	0x00000048
        /*0644*/ 	.short	0x010b
        /*0646*/ 	.byte	0x07
	.zero		1


	//   ....[83]....
        /*0648*/ 	.word	0x00004d70
        /*064c*/ 	.word	0x000000ff
        /*0650*/ 	.word	0x00000000
        /*0654*/ 	.short	0x0101
        /*0656*/ 	.byte	0x0d
	.zero		1


	//   ....[84]....
        /*0658*/ 	.word	0x00004da0
        /*065c*/ 	.word	0x000000ff
        /*0660*/ 	.word	0x00000050
        /*0664*/ 	.short	0x010a
        /*0666*/ 	.byte	0x07
	.zero		1


	//   ....[85]....
        /*0668*/ 	.word	0x00004dc0
        /*066c*/ 	.word	0x000000ff
        /*0670*/ 	.word	0x00000058
        /*0674*/ 	.short	0x010a
        /*0676*/ 	.byte	0x07
	.zero		1


	//   ....[86]....
        /*0678*/ 	.word	0x00004de0
        /*067c*/ 	.word	0x000000ff
        /*0680*/ 	.word	0x00000060
        /*0684*/ 	.short	0x010a
        /*0686*/ 	.byte	0x07
	.zero		1


	//   ....[87]....
        /*0688*/ 	.word	0x00004e20
        /*068c*/ 	.word	0x00000000
        /*0690*/ 	.word	0x00000068
        /*0694*/ 	.short	0x010a
        /*0696*/ 	.byte	0xff
	.zero		1


	//   ....[88]....
        /*0698*/ 	.word	0x00005160
        /*069c*/ 	.word	0x00000000
        /*06a0*/ 	.word	0x00000080
        /*06a4*/ 	.short	0x010a
        /*06a6*/ 	.byte	0xff
	.zero		1


	//   ....[89]....
        /*06a8*/ 	.word	0x00005270
        /*06ac*/ 	.word	0x00000000
        /*06b0*/ 	.word	0x00000000
        /*06b4*/ 	.short	0x0101
        /*06b6*/ 	.byte	0xff
	.zero		1


	//   ....[90]....
        /*06b8*/ 	.word	0x00005cd0
        /*06bc*/ 	.word	0x00000003
        /*06c0*/ 	.word	0x00000030
        /*06c4*/ 	.short	0x010a
        /*06c6*/ 	.byte	0xff
	.zero		1


	//   ....[91]....
        /*06c8*/ 	.word	0x00005d10
        /*06cc*/ 	.word	0x000000ab
        /*06d0*/ 	.word	0x000000a0
        /*06d4*/ 	.short	0x010a
        /*06d6*/ 	.byte	0xff
	.zero		1


	//   ....[92]....
        /*06d8*/ 	.word	0x00005e50
        /*06dc*/ 	.word	0x00000003
        /*06e0*/ 	.word	0x00000030
        /*06e4*/ 	.short	0x010a
        /*06e6*/ 	.byte	0xff
	.zero		1


	//   ....[93]....
        /*06e8*/ 	.word	0x00005f90
        /*06ec*/ 	.word	0x00000000
        /*06f0*/ 	.word	0x00000000
        /*06f4*/ 	.short	0x0101
        /*06f6*/ 	.byte	0xff
	.zero		1


	//   ....[94]....
        /*06f8*/ 	.word	0x00006010
        /*06fc*/ 	.word	0x000000ab
        /*0700*/ 	.word	0x000000a0
        /*0704*/ 	.short	0x010a
        /*0706*/ 	.byte	0xff
	.zero		1


	//   ....[95]....
        /*0708*/ 	.word	0x000073a0
        /*070c*/ 	.word	0x00000075
        /*0710*/ 	.word	0x00000030
        /*0714*/ 	.short	0x010a
        /*0716*/ 	.byte	0xff
	.zero		1


	//   ....[96]....
        /*0718*/ 	.word	0x00007470
        /*071c*/ 	.word	0x00000075
        /*0720*/ 	.word	0x00000030
        /*0724*/ 	.short	0x010a
        /*0726*/ 	.byte	0xff
	.zero		1


	//   ....[97]....
        /*0728*/ 	.word	0x000075b0
        /*072c*/ 	.word	0x00000000
        /*0730*/ 	.word	0x00000000
        /*0734*/ 	.short	0x0101
        /*0736*/ 	.byte	0xff
	.zero		1


	//   ....[98]....
        /*0738*/ 	.word	0x00008940
        /*073c*/ 	.word	0x00000000
        /*0740*/ 	.word	0x00000030
        /*0744*/ 	.short	0x010a
        /*0746*/ 	.byte	0xff
	.zero		1


	//   ....[99]....
        /*0748*/ 	.word	0x00008a10
        /*074c*/ 	.word	0x00000000
        /*0750*/ 	.word	0x00000030
        /*0754*/ 	.short	0x010a
        /*0756*/ 	.byte	0xff
	.zero		1


	//   ....[100]....
        /*0758*/ 	.word	0x00008b50
        /*075c*/ 	.word	0x00000000
        /*0760*/ 	.word	0x00000000
        /*0764*/ 	.short	0x0101
        /*0766*/ 	.byte	0xff
	.zero		1


	//   ....[101]....
        /*0768*/ 	.word	0x00009f10
        /*076c*/ 	.word	0x00000000
        /*0770*/ 	.word	0x00000030
        /*0774*/ 	.short	0x010a
        /*0776*/ 	.byte	0xff
	.zero		1


	//   ....[102]....
        /*0778*/ 	.word	0x00009fe0
        /*077c*/ 	.word	0x00000000
        /*0780*/ 	.word	0x00000030
        /*0784*/ 	.short	0x010a
        /*0786*/ 	.byte	0xff
	.zero		1


	//   ....[103]....
        /*0788*/ 	.word	0x0000a120
        /*078c*/ 	.word	0x00000000
        /*0790*/ 	.word	0x00000000
        /*0794*/ 	.short	0x0101
        /*0796*/ 	.byte	0xff
	.zero		1


	//   ....[104]....
        /*0798*/ 	.word	0x0000a420
        /*079c*/ 	.word	0x000000ab
        /*07a0*/ 	.word	0x00000000
        /*07a4*/ 	.short	0x0101
        /*07a6*/ 	.byte	0xff
	.zero		1


	//   ....[105]....
        /*07a8*/ 	.word	0x0000b690
        /*07ac*/ 	.word	0x00000003
        /*07b0*/ 	.word	0x000000d0
        /*07b4*/ 	.short	0x010a
        /*07b6*/ 	.byte	0xff
	.zero		1


	//   ....[106]....
        /*07b8*/ 	.word	0x0000b6f0
        /*07bc*/ 	.word	0x00000002
        /*07c0*/ 	.word	0x00000018
        /*07c4*/ 	.short	0x010a
        /*07c6*/ 	.byte	0xff
	.zero		1


	//   ....[107]....
        /*07c8*/ 	.word	0x0000b750
        /*07cc*/ 	.word	0x00000002
        /*07d0*/ 	.word	0x00000018
        /*07d4*/ 	.short	0x010a
        /*07d6*/ 	.byte	0xff
	.zero		1


	//   ....[108]....
        /*07d8*/ 	.word	0x0000b7a0
        /*07dc*/ 	.word	0x00000002
        /*07e0*/ 	.word	0x00000080
        /*07e4*/ 	.short	0x010a
        /*07e6*/ 	.byte	0xff
	.zero		1


	//   ....[109]....
        /*07e8*/ 	.word	0x0000b800
        /*07ec*/ 	.word	0x00000000
        /*07f0*/ 	.word	0x00000000
        /*07f4*/ 	.short	0x010a
        /*07f6*/ 	.byte	0xff
	.zero		1


	//   ....[110]....
        /*07f8*/ 	.word	0x0000b860
        /*07fc*/ 	.word	0x00000000
        /*0800*/ 	.word	0x00000000
        /*0804*/ 	.short	0x010a
        /*0806*/ 	.byte	0xff
	.zero		1


	//   ....[111]....
        /*0808*/ 	.word	0x0000b8b0
        /*080c*/ 	.word	0x00000000
        /*0810*/ 	.word	0x000000c0
        /*0814*/ 	.short	0x010a
        /*0816*/ 	.byte	0xff
	.zero		1


	//   ....[112]....
        /*0818*/ 	.word	0x0000b910
        /*081c*/ 	.word	0x00000000
        /*0820*/ 	.word	0x00000090
        /*0824*/ 	.short	0x010a
        /*0826*/ 	.byte	0xff
	.zero		1


	//   ....[113]....
        /*0828*/ 	.word	0x0000b960
        /*082c*/ 	.word	0x00000000
        /*0830*/ 	.word	0x00000080
        /*0834*/ 	.short	0x010a
        /*0836*/ 	.byte	0xff
	.zero		1


	//   ....[114]....
        /*0838*/ 	.word	0x0000b9c0
        /*083c*/ 	.word	0x00000000
        /*0840*/ 	.word	0x00000090
        /*0844*/ 	.short	0x010a
        /*0846*/ 	.byte	0xff
	.zero		1


	//   ....[115]....
        /*0848*/ 	.word	0x0000ba20
        /*084c*/ 	.word	0x00000004
        /*0850*/ 	.word	0x00000008
        /*0854*/ 	.short	0x010a
        /*0856*/ 	.byte	0xff
	.zero		1


	//   ....[116]....
        /*0858*/ 	.word	0x0000bb00
        /*085c*/ 	.word	0x00000002
        /*0860*/ 	.word	0x00000008
        /*0864*/ 	.short	0x010a
        /*0866*/ 	.byte	0xff
	.zero		1


	//   ....[117]....
        /*0868*/ 	.word	0x0000bb50
        /*086c*/ 	.word	0x00000000
        /*0870*/ 	.word	0x00000080
        /*0874*/ 	.short	0x010a
        /*0876*/ 	.byte	0xff
	.zero		1


	//   ....[118]....
        /*0878*/ 	.word	0x0000bbb0
        /*087c*/ 	.word	0x00000000
        /*0880*/ 	.word	0x000000b0
        /*0884*/ 	.short	0x010a
        /*0886*/ 	.byte	0xff
	.zero		1


	//   ....[119]....
        /*0888*/ 	.word	0x0000bc10
        /*088c*/ 	.word	0x00000000
        /*0890*/ 	.word	0x00000000
        /*0894*/ 	.short	0x010a
        /*0896*/ 	.byte	0xff
	.zero		1


	//   ....[120]....
        /*0898*/ 	.word	0x0000bc70
        /*089c*/ 	.word	0x00000000
        /*08a0*/ 	.word	0x00000000
        /*08a4*/ 	.short	0x010a
        /*08a6*/ 	.byte	0xff
	.zero		1


	//   ....[121]....
        /*08a8*/ 	.word	0x0000bcd0
        /*08ac*/ 	.word	0x00000000
        /*08b0*/ 	.word	0x000000e0
        /*08b4*/ 	.short	0x010a
        /*08b6*/ 	.byte	0xff
	.zero		1


	//   ....[122]....
        /*08b8*/ 	.word	0x0000bd20
        /*08bc*/ 	.word	0x00000000
        /*08c0*/ 	.word	0x00000080
        /*08c4*/ 	.short	0x010a
        /*08c6*/ 	.byte	0xff
	.zero		1


	//   ....[123]....
        /*08c8*/ 	.word	0x0000bd80
        /*08cc*/ 	.word	0x00000000
        /*08d0*/ 	.word	0x00000078
        /*08d4*/ 	.short	0x010a
        /*08d6*/ 	.byte	0xff
	.zero		1


	//   ....[124]....
        /*08d8*/ 	.word	0x0000bde0
        /*08dc*/ 	.word	0x00000003
        /*08e0*/ 	.word	0x00000050
        /*08e4*/ 	.short	0x010a
        /*08e6*/ 	.byte	0xff
	.zero		1


	//   ....[125]....
        /*08e8*/ 	.word	0x0000be40
        /*08ec*/ 	.word	0x00000003
        /*08f0*/ 	.word	0x00000058
        /*08f4*/ 	.short	0x010a
        /*08f6*/ 	.byte	0xff
	.zero		1


	//   ....[126]....
        /*08f8*/ 	.word	0x0000bea0
        /*08fc*/ 	.word	0x00000003
        /*0900*/ 	.word	0x00000060
        /*0904*/ 	.short	0x010a
        /*0906*/ 	.byte	0xff
	.zero		1


	//   ....[127]....
        /*0908*/ 	.word	0x0000bf00
        /*090c*/ 	.word	0x00000003
        /*0910*/ 	.word	0x00000068
        /*0914*/ 	.short	0x010a
        /*0916*/ 	.byte	0xff
	.zero		1


	//   ....[128]....
        /*0918*/ 	.word	0x0000bf60
        /*091c*/ 	.word	0x00000000
        /*0920*/ 	.word	0x00000050
        /*0924*/ 	.short	0x010a
        /*0926*/ 	.byte	0xff
	.zero		1


	//   ....[129]....
        /*0928*/ 	.word	0x0000bfc0
        /*092c*/ 	.word	0x00000000
        /*0930*/ 	.word	0x00000058
        /*0934*/ 	.short	0x010a
        /*0936*/ 	.byte	0xff
	.zero		1


	//   ....[130]....
        /*0938*/ 	.word	0x0000c020
        /*093c*/ 	.word	0x00000000
        /*0940*/ 	.word	0x00000060
        /*0944*/ 	.short	0x010a
        /*0946*/ 	.byte	0xff
	.zero		1


	//   ....[131]....
        /*0948*/ 	.word	0x0000c070
        /*094c*/ 	.word	0x00000000
        /*0950*/ 	.word	0x00000080
        /*0954*/ 	.short	0x010a
        /*0956*/ 	.byte	0xff
	.zero		1


	//   ....[132]....
        /*0958*/ 	.word	0x0000c0c0
        /*095c*/ 	.word	0x00000003
        /*0960*/ 	.word	0x00000030
        /*0964*/ 	.short	0x010a
        /*0966*/ 	.byte	0xff
	.zero		1


	//   ....[133]....
        /*0968*/ 	.word	0x0000c110
        /*096c*/ 	.word	0x000000ab
        /*0970*/ 	.word	0x000000a0
        /*0974*/ 	.short	0x010a
        /*0976*/ 	.byte	0xff
	.zero		1


	//   ....[134]....
        /*0978*/ 	.word	0x0000c160
        /*097c*/ 	.word	0x00000075
        /*0980*/ 	.word	0x00000030
        /*0984*/ 	.short	0x010a
        /*0986*/ 	.byte	0xff
	.zero		1


	//   ....[135]....
        /*0988*/ 	.word	0x0000c1b0
        /*098c*/ 	.word	0x00000000
        /*0990*/ 	.word	0x00000030
        /*0994*/ 	.short	0x010a
        /*0996*/ 	.byte	0xff
	.zero		1


	//   ....[136]....
        /*0998*/ 	.word	0x0000c200
        /*099c*/ 	.word	0x00000000
        /*09a0*/ 	.word	0x00000030
        /*09a4*/ 	.short	0x010a
        /*09a6*/ 	.byte	0xff
	.zero		1


	//----- nvinfo : EIATTR_NUM_MBARRIERS
	.align		4
.L_48:
        /*09a8*/ 	.byte	0x03, 0x38
        /*09aa*/ 	.short	0x001d


	//----- nvinfo : EIATTR_EXIT_INSTR_OFFSETS
	.align		4
        /*09ac*/ 	.byte	0x04, 0x1c
        /*09ae*/ 	.short	(.L_50 - .L_49)


	//   ....[0]....
.L_49:
        /*09b0*/ 	.word	0x00002710


	//   ....[1]....
        /*09b4*/ 	.word	0x00002c10


	//   ....[2]....
        /*09b8*/ 	.word	0x00002c70


	//   ....[3]....
        /*09bc*/ 	.word	0x00003df0


	//   ....[4]....
        /*09c0*/ 	.word	0x00004e50


	//   ....[5]....
        /*09c4*/ 	.word	0x00004e90


	//   ....[6]....
        /*09c8*/ 	.word	0x0000b680


	//----- nvinfo : EIATTR_MAX_THREADS
	.align		4
.L_50:
        /*09cc*/ 	.byte	0x04, 0x05
        /*09ce*/ 	.short	(.L_52 - .L_51)
.L_51:
        /*09d0*/ 	.word	0x00000100
        /*09d4*/ 	.word	0x00000001
        /*09d8*/ 	.word	0x00000001


	//----- nvinfo : EIATTR_CRS_STACK_SIZE
	.align		4
.L_52:
        /*09dc*/ 	.byte	0x04, 0x1e
        /*09de*/ 	.short	(.L_54 - .L_53)
.L_53:
        /*09e0*/ 	.word	0x00000000


	//----- nvinfo : EIATTR_CBANK_PARAM_SIZE
	.align		4
.L_54:
        /*09e4*/ 	.byte	0x03, 0x19
        /*09e6*/ 	.short	0x0800


	//----- nvinfo : EIATTR_PARAM_CBANK
	.align		4
        /*09e8*/ 	.byte	0x04, 0x0a
        /*09ea*/ 	.short	(.L_56 - .L_55)
	.align		4
.L_55:
        /*09ec*/ 	.word	index@(.nv.constant0._ZN7cutlass13device_kernelINS_4gemm6kernel13GemmUniversalIN4cute5tupleIJiiiiEEENS1_10collective13CollectiveMmaINS1_35MainloopSm100TmaUmmaWarpSpecializedILi3ELi2ELi2ENS5_IJNS4_1CILi2EEENSA_ILi1EEESC_EEEEENS5_IJNSA_ILi256EEESF_NSA_ILi64EEEEEEaNS5_IJlSC_lEEEaSI_NS4_8TiledMMAINS4_8MMA_AtomIJNS4_21SM100_MMA_S8_2x1SM_SSIaaiLi256ELi256ELNS4_4UMMA5MajorE0ELSN_0ELNSM_8SaturateE0EEEEEENS4_6LayoutINS5_IJSC_SC_SC_EEENS5_IJNSA_ILi0EEEST_ST_EEEEENS5_IJNS4_10UnderscoreESW_SW_EEEEENS4_18SM100_TMA_2SM_LOADENS4_14ComposedLayoutINS4_7SwizzleILi2ELi4ELi3EEENS4_18smem_ptr_flag_bitsILi8EEENSR_INS5_IJNSA_ILi8EEESG_EEENS5_IJSG_SC_EEEEEEEvNS4_8identityESZ_S19_vS1A_EENS_8epilogue10collective18CollectiveEpilogueINS1C_23Sm100TmaWarpSpecializedILi4ELi2ELi64ELb0ELb0EEEJNS5_IJNSA_ILi128EEESF_SG_EEENS5_IJNSR_IS1H_SC_EENSR_ISG_SC_EEEEEaSI_aSI_NS1C_6fusion15FusionCallbacksIS1G_NS1M_17LinearCombinationIaiaiLNS_15FloatRoundStyleE2EEES1I_S1L_JEEENS4_5SM1004TMEM4LOAD26SM100_TMEM_LOAD_32dp32b64xENS4_13SM90_TMA_LOADES19_NS4_39AutoVectorizingCopyWithAssumedAlignmentILi128EEENS4_14SM90_TMA_STOREES19_S1Y_S1Y_EEEvvEEEEvNT_6ParamsE)
        /*09f0*/ 	.short	0x0380
        /*09f2*/ 	.short	0x0800


	//----- nvinfo : EIATTR_SW_WAR
	.align		4
.L_56:
        /*09f4*/ 	.byte	0x04, 0x36
        /*09f6*/ 	.short	(.L_58 - .L_57)
.L_57:
        /*09f8*/ 	.word	0x00000008
.L_58:


//--------------------- .nv.callgraph             --------------------------
	.section	.nv.callgraph,"",@"SHT_CUDA_CALLGRAPH"
	.align	4
	.sectionentsize	8
	.align		4
        /*0000*/ 	.word	0x00000000
	.align		4
        /*0004*/ 	.word	0xffffffff
	.align		4
        /*0008*/ 	.word	index@(_ZN7cutlass13device_kernelINS_4gemm6kernel13GemmUniversalIN4cute5tupleIJiiiiEEENS1_10collective13CollectiveMmaINS1_35MainloopSm100TmaUmmaWarpSpecializedILi3ELi2ELi2ENS5_IJNS4_1CILi2EEENSA_ILi1EEESC_EEEEENS5_IJNSA_ILi256EEESF_NSA_ILi64EEEEEEaNS5_IJlSC_lEEEaSI_NS4_8TiledMMAINS4_8MMA_AtomIJNS4_21SM100_MMA_S8_2x1SM_SSIaaiLi256ELi256ELNS4_4UMMA5MajorE0ELSN_0ELNSM_8SaturateE0EEEEEENS4_6LayoutINS5_IJSC_SC_SC_EEENS5_IJNSA_ILi0EEEST_ST_EEEEENS5_IJNS4_10UnderscoreESW_SW_EEEEENS4_18SM100_TMA_2SM_LOADENS4_14ComposedLayoutINS4_7SwizzleILi2ELi4ELi3EEENS4_18smem_ptr_flag_bitsILi8EEENSR_INS5_IJNSA_ILi8EEESG_EEENS5_IJSG_SC_EEEEEEEvNS4_8identityESZ_S19_vS1A_EENS_8epilogue10collective18CollectiveEpilogueINS1C_23Sm100TmaWarpSpecializedILi4ELi2ELi64ELb0ELb0EEEJNS5_IJNSA_ILi128EEESF_SG_EEENS5_IJNSR_IS1H_SC_EENSR_ISG_SC_EEEEEaSI_aSI_NS1C_6fusion15FusionCallbacksIS1G_NS1M_17LinearCombinationIaiaiLNS_15FloatRoundStyleE2EEES1I_S1L_JEEENS4_5SM1004TMEM4LOAD26SM100_TMEM_LOAD_32dp32b64xENS4_13SM90_TMA_LOADES19_NS4_39AutoVectorizingCopyWithAssumedAlignmentILi128EEENS4_14SM90_TMA_STOREES19_S1Y_S1Y_EEEvvEEEEvNT_6ParamsE)
	.align		4
        /*000c*/ 	.word	index@(__assertfail)
	.align		4
        /*0010*/ 	.word	0x00000000
	.align		4
        /*0014*/ 	.word	0xfffffffe
	.align		4
        /*0018*/ 	.word	0x00000000
	.align		4
        /*001c*/ 	.word	0xfffffffd
	.align		4
        /*0020*/ 	.word	0x00000000
	.align		4
        /*0024*/ 	.word	0xfffffffc


//--------------------- .nv.constant4             --------------------------
	.section	.nv.constant4,"a",@progbits
	.align	8
	.align		8
.nv.constant4:
        /*0000*/ 	.dword	__assertfail
	.align		8
        /*0008*/ 	.dword	__unnamed_1
	.align		8
        /*0010*/ 	.dword	__unnamed_2
	.align		8
        /*0018*/ 	.dword	__unnamed_3
	.align		8
        /*0020*/ 	.dword	_ZN39_INTERNAL_77083526_4_k_cu_29874f8e_95244cuda3std3__45__cpo5beginE
	.align		8
        /*0028*/ 	.dword	_ZN39_INTERNAL_77083526_4_k_cu_29874f8e_95244cuda3std3__45__cpo3endE
	.align		8
        /*0030*/ 	.dword	_ZN39_INTERNAL_77083526_4_k_cu_29874f8e_95244cuda3std3__45__cpo6cbeginE
	.align		8
        /*0038*/ 	.dword	_ZN39_INTERNAL_77083526_4_k_cu_29874f8e_95244cuda3std3__45__cpo4cendE
	.align		8
        /*0040*/ 	.dword	_ZN39_INTERNAL_77083526_4_k_cu_29874f8e_95244cuda3std3__441_GLOBAL__N__77083526_4_k_cu_29874f8e_95246ignoreE
	.align		8
        /*0048*/ 	.dword	_ZN39_INTERNAL_77083526_4_k_cu_29874f8e_95244cuda3std3__419piecewise_constructE
	.align		8
        /*0050*/ 	.dword	_ZN39_INTERNAL_77083526_4_k_cu_29874f8e_95244cuda3std3__48in_placeE
	.align		8
        /*0058*/ 	.dword	_ZN39_INTERNAL_77083526_4_k_cu_29874f8e_95244cuda3std6ranges3__45__cpo4swapE
	.align		8
        /*0060*/ 	.dword	_ZN39_INTERNAL_77083526_4_k_cu_29874f8e_95244cuda3std6ranges3__45__cpo9iter_moveE
	.align		8
        /*0068*/ 	.dword	_ZN39_INTERNAL_77083526_4_k_cu_29874f8e_95244cute7productE
	.align		8
        /*0070*/ 	.dword	_ZN39_INTERNAL_77083526_4_k_cu_29874f8e_95244cute1_E
	.align		8
        /*0078*/ 	.dword	$str$25
	.align		8
        /*0080*/ 	.dword	$str$26
	.align		8
        /*0088*/ 	.dword	$str$27
	.align		8
        /*0090*/ 	.dword	$str$28


//--------------------- .text._ZN7cutlass13device_kernelINS_4gemm6kernel13GemmUniversalIN4cute5tupleIJiiiiEEENS1_10collective13CollectiveMmaINS1_35MainloopSm100TmaUmmaWarpSpecializedILi3ELi2ELi2ENS5_IJNS4_1CILi2EEENSA_ILi1EEESC_EEEEENS5_IJNSA_ILi256EEESF_NSA_ILi64EEEEEEaNS5_IJlSC_lEEEaSI_NS4_8TiledMMAINS4_8MMA_AtomIJNS4_21SM100_MMA_S8_2x1SM_SSIaaiLi256ELi256ELNS4_4UMMA5MajorE0ELSN_0ELNSM_8SaturateE0EEEEEENS4_6LayoutINS5_IJSC_SC_SC_EEENS5_IJNSA_ILi0EEEST_ST_EEEEENS5_IJNS4_10UnderscoreESW_SW_EEEEENS4_18SM100_TMA_2SM_LOADENS4_14ComposedLayoutINS4_7SwizzleILi2ELi4ELi3EEENS4_18smem_ptr_flag_bitsILi8EEENSR_INS5_IJNSA_ILi8EEESG_EEENS5_IJSG_SC_EEEEEEEvNS4_8identityESZ_S19_vS1A_EENS_8epilogue10collective18CollectiveEpilogueINS1C_23Sm100TmaWarpSpecializedILi4ELi2ELi64ELb0ELb0EEEJNS5_IJNSA_ILi128EEESF_SG_EEENS5_IJNSR_IS1H_SC_EENSR_ISG_SC_EEEEEaSI_aSI_NS1C_6fusion15FusionCallbacksIS1G_NS1M_17LinearCombinationIaiaiLNS_15FloatRoundStyleE2EEES1I_S1L_JEEENS4_5SM1004TMEM4LOAD26SM100_TMEM_LOAD_32dp32b64xENS4_13SM90_TMA_LOADES19_NS4_39AutoVectorizingCopyWithAssumedAlignmentILi128EEENS4_14SM90_TMA_STOREES19_S1Y_S1Y_EEEvvEEEEvNT_6ParamsE --------------------------
	.section	.text._ZN7cutlass13device_kernelINS_4gemm6kernel13GemmUniversalIN4cute5tupleIJiiiiEEENS1_10collective13CollectiveMmaINS1_35MainloopSm100TmaUmmaWarpSpecializedILi3ELi2ELi2ENS5_IJNS4_1CILi2EEENSA_ILi1EEESC_EEEEENS5_IJNSA_ILi256EEESF_NSA_ILi64EEEEEEaNS5_IJlSC_lEEEaSI_NS4_8TiledMMAINS4_8MMA_AtomIJNS4_21SM100_MMA_S8_2x1SM_SSIaaiLi256ELi256ELNS4_4UMMA5MajorE0ELSN_0ELNSM_8SaturateE0EEEEEENS4_6LayoutINS5_IJSC_SC_SC_EEENS5_IJNSA_ILi0EEEST_ST_EEEEENS5_IJNS4_10UnderscoreESW_SW_EEEEENS4_18SM100_TMA_2SM_LOADENS4_14ComposedLayoutINS4_7SwizzleILi2ELi4ELi3EEENS4_18smem_ptr_flag_bitsILi8EEENSR_INS5_IJNSA_ILi8EEESG_EEENS5_IJSG_SC_EEEEEEEvNS4_8identityESZ_S19_vS1A_EENS_8epilogue10collective18CollectiveEpilogueINS1C_23Sm100TmaWarpSpecializedILi4ELi2ELi64ELb0ELb0EEEJNS5_IJNSA_ILi128EEESF_SG_EEENS5_IJNSR_IS1H_SC_EENSR_ISG_SC_EEEEEaSI_aSI_NS1C_6fusion15FusionCallbacksIS1G_NS1M_17LinearCombinationIaiaiLNS_15FloatRoundStyleE2EEES1I_S1L_JEEENS4_5SM1004TMEM4LOAD26SM100_TMEM_LOAD_32dp32b64xENS4_13SM90_TMA_LOADES19_NS4_39AutoVectorizingCopyWithAssumedAlignmentILi128EEENS4_14SM90_TMA_STOREES19_S1Y_S1Y_EEEvvEEEEvNT_6ParamsE,"ax",@progbits
	.align	128
.text._ZN7cutlass13device_kernelINS_4gemm6kernel13GemmUniversalIN4cute5tupleIJiiiiEEENS1_10collective13CollectiveMmaINS1_35MainloopSm100TmaUmmaWarpSpecializedILi3ELi2ELi2ENS5_IJNS4_1CILi2EEENSA_ILi1EEESC_EEEEENS5_IJNSA_ILi256EEESF_NSA_ILi64EEEEEEaNS5_IJlSC_lEEEaSI_NS4_8TiledMMAINS4_8MMA_AtomIJNS4_21SM100_MMA_S8_2x1SM_SSIaaiLi256ELi256ELNS4_4UMMA5MajorE0ELSN_0ELNSM_8SaturateE0EEEEEENS4_6LayoutINS5_IJSC_SC_SC_EEENS5_IJNSA_ILi0EEEST_ST_EEEEENS5_IJNS4_10UnderscoreESW_SW_EEEEENS4_18SM100_TMA_2SM_LOADENS4_14ComposedLayoutINS4_7SwizzleILi2ELi4ELi3EEENS4_18smem_ptr_flag_bitsILi8EEENSR_INS5_IJNSA_ILi8EEESG_EEENS5_IJSG_SC_EEEEEEEvNS4_8identityESZ_S19_vS1A_EENS_8epilogue10collective18CollectiveEpilogueINS1C_23Sm100TmaWarpSpecializedILi4ELi2ELi64ELb0ELb0EEEJNS5_IJNSA_ILi128EEESF_SG_EEENS5_IJNSR_IS1H_SC_EENSR_ISG_SC_EEEEEaSI_aSI_NS1C_6fusion15FusionCallbacksIS1G_NS1M_17LinearCombinationIaiaiLNS_15FloatRoundStyleE2EEES1I_S1L_JEEENS4_5SM1004TMEM4LOAD26SM100_TMEM_LOAD_32dp32b64xENS4_13SM90_TMA_LOADES19_NS4_39AutoVectorizingCopyWithAssumedAlignmentILi128EEENS4_14SM90_TMA_STOREES19_S1Y_S1Y_EEEvvEEEEvNT_6ParamsE:
        .type           _ZN7cutlass13device_kernelINS_4gemm6kernel13GemmUniversalIN4cute5tupleIJiiiiEEENS1_10collective13CollectiveMmaINS1_35MainloopSm100TmaUmmaWarpSpecializedILi3ELi2ELi2ENS5_IJNS4_1CILi2EEENSA_ILi1EEESC_EEEEENS5_IJNSA_ILi256EEESF_NSA_ILi64EEEEEEaNS5_IJlSC_lEEEaSI_NS4_8TiledMMAINS4_8MMA_AtomIJNS4_21SM100_MMA_S8_2x1SM_SSIaaiLi256ELi256ELNS4_4UMMA5MajorE0ELSN_0ELNSM_8SaturateE0EEEEEENS4_6LayoutINS5_IJSC_SC_SC_EEENS5_IJNSA_ILi0EEEST_ST_EEEEENS5_IJNS4_10UnderscoreESW_SW_EEEEENS4_18SM100_TMA_2SM_LOADENS4_14ComposedLayoutINS4_7SwizzleILi2ELi4ELi3EEENS4_18smem_ptr_flag_bitsILi8EEENSR_INS5_IJNSA_ILi8EEESG_EEENS5_IJSG_SC_EEEEEEEvNS4_8identityESZ_S19_vS1A_EENS_8epilogue10collective18CollectiveEpilogueINS1C_23Sm100TmaWarpSpecializedILi4ELi2ELi64ELb0ELb0EEEJNS5_IJNSA_ILi128EEESF_SG_EEENS5_IJNSR_IS1H_SC_EENSR_ISG_SC_EEEEEaSI_aSI_NS1C_6fusion15FusionCallbacksIS1G_NS1M_17LinearCombinationIaiaiLNS_15FloatRoundStyleE2EEES1I_S1L_JEEENS4_5SM1004TMEM4LOAD26SM100_TMEM_LOAD_32dp32b64xENS4_13SM90_TMA_LOADES19_NS4_39AutoVectorizingCopyWithAssumedAlignmentILi128EEENS4_14SM90_TMA_STOREES19_S1Y_S1Y_EEEvvEEEEvNT_6ParamsE,@function
        .size           _ZN7cutlass13device_kernelINS_4gemm6kernel13GemmUniversalIN4cute5tupleIJiiiiEEENS1_10collective13CollectiveMmaINS1_35MainloopSm100TmaUmmaWarpSpecializedILi3ELi2ELi2ENS5_IJNS4_1CILi2EEENSA_ILi1EEESC_EEEEENS5_IJNSA_ILi256EEESF_NSA_ILi64EEEEEEaNS5_IJlSC_lEEEaSI_NS4_8TiledMMAINS4_8MMA_AtomIJNS4_21SM100_MMA_S8_2x1SM_SSIaaiLi256ELi256ELNS4_4UMMA5MajorE0ELSN_0ELNSM_8SaturateE0EEEEEENS4_6LayoutINS5_IJSC_SC_SC_EEENS5_IJNSA_ILi0EEEST_ST_EEEEENS5_IJNS4_10UnderscoreESW_SW_EEEEENS4_18SM100_TMA_2SM_LOADENS4_14ComposedLayoutINS4_7SwizzleILi2ELi4ELi3EEENS4_18smem_ptr_flag_bitsILi8EEENSR_INS5_IJNSA_ILi8EEESG_EEENS5_IJSG_SC_EEEEEEEvNS4_8identityESZ_S19_vS1A_EENS_8epilogue10collective18CollectiveEpilogueINS1C_23Sm100TmaWarpSpecializedILi4ELi2ELi64ELb0ELb0EEEJNS5_IJNSA_ILi128EEESF_SG_EEENS5_IJNSR_IS1H_SC_EENSR_ISG_SC_EEEEEaSI_aSI_NS1C_6fusion15FusionCallbacksIS1G_NS1M_17LinearCombinationIaiaiLNS_15FloatRoundStyleE2EEES1I_S1L_JEEENS4_5SM1004TMEM4LOAD26SM100_TMEM_LOAD_32dp32b64xENS4_13SM90_TMA_LOADES19_NS4_39AutoVectorizingCopyWithAssumedAlignmentILi128EEENS4_14SM90_TMA_STOREES19_S1Y_S1Y_EEEvvEEEEvNT_6ParamsE,(.L_x_182 - _ZN7cutlass13device_kernelINS_4gemm6kernel13GemmUniversalIN4cute5tupleIJiiiiEEENS1_10collective13CollectiveMmaINS1_35MainloopSm100TmaUmmaWarpSpecializedILi3ELi2ELi2ENS5_IJNS4_1CILi2EEENSA_ILi1EEESC_EEEEENS5_IJNSA_ILi256EEESF_NSA_ILi64EEEEEEaNS5_IJlSC_lEEEaSI_NS4_8TiledMMAINS4_8MMA_AtomIJNS4_21SM100_MMA_S8_2x1SM_SSIaaiLi256ELi256ELNS4_4UMMA5MajorE0ELSN_0ELNSM_8SaturateE0EEEEEENS4_6LayoutINS5_IJSC_SC_SC_EEENS5_IJNSA_ILi0EEEST_ST_EEEEENS5_IJNS4_10UnderscoreESW_SW_EEEEENS4_18SM100_TMA_2SM_LOADENS4_14ComposedLayoutINS4_7SwizzleILi2ELi4ELi3EEENS4_18smem_ptr_flag_bitsILi8EEENSR_INS5_IJNSA_ILi8EEESG_EEENS5_IJSG_SC_EEEEEEEvNS4_8identityESZ_S19_vS1A_EENS_8epilogue10collective18CollectiveEpilogueINS1C_23Sm100TmaWarpSpecializedILi4ELi2ELi64ELb0ELb0EEEJNS5_IJNSA_ILi128EEESF_SG_EEENS5_IJNSR_IS1H_SC_EENSR_ISG_SC_EEEEEaSI_aSI_NS1C_6fusion15FusionCallbacksIS1G_NS1M_17LinearCombinationIaiaiLNS_15FloatRoundStyleE2EEES1I_S1L_JEEENS4_5SM1004TMEM4LOAD26SM100_TMEM_LOAD_32dp32b64xENS4_13SM90_TMA_LOADES19_NS4_39AutoVectorizingCopyWithAssumedAlignmentILi128EEENS4_14SM90_TMA_STOREES19_S1Y_S1Y_EEEvvEEEEvNT_6ParamsE)
        .other          _ZN7cutlass13device_kernelINS_4gemm6kernel13GemmUniversalIN4cute5tupleIJiiiiEEENS1_10collective13CollectiveMmaINS1_35MainloopSm100TmaUmmaWarpSpecializedILi3ELi2ELi2ENS5_IJNS4_1CILi2EEENSA_ILi1EEESC_EEEEENS5_IJNSA_ILi256EEESF_NSA_ILi64EEEEEEaNS5_IJlSC_lEEEaSI_NS4_8TiledMMAINS4_8MMA_AtomIJNS4_21SM100_MMA_S8_2x1SM_SSIaaiLi256ELi256ELNS4_4UMMA5MajorE0ELSN_0ELNSM_8SaturateE0EEEEEENS4_6LayoutINS5_IJSC_SC_SC_EEENS5_IJNSA_ILi0EEEST_ST_EEEEENS5_IJNS4_10UnderscoreESW_SW_EEEEENS4_18SM100_TMA_2SM_LOADENS4_14ComposedLayoutINS4_7SwizzleILi2ELi4ELi3EEENS4_18smem_ptr_flag_bitsILi8EEENSR_INS5_IJNSA_ILi8EEESG_EEENS5_IJSG_SC_EEEEEEEvNS4_8identityESZ_S19_vS1A_EENS_8epilogue10collective18CollectiveEpilogueINS1C_23Sm100TmaWarpSpecializedILi4ELi2ELi64ELb0ELb0EEEJNS5_IJNSA_ILi128EEESF_SG_EEENS5_IJNSR_IS1H_SC_EENSR_ISG_SC_EEEEEaSI_aSI_NS1C_6fusion15FusionCallbacksIS1G_NS1M_17LinearCombinationIaiaiLNS_15FloatRoundStyleE2EEES1I_S1L_JEEENS4_5SM1004TMEM4LOAD26SM100_TMEM_LOAD_32dp32b64xENS4_13SM90_TMA_LOADES19_NS4_39AutoVectorizingCopyWithAssumedAlignmentILi128EEENS4_14SM90_TMA_STOREES19_S1Y_S1Y_EEEvvEEEEvNT_6ParamsE,@"STO_CUDA_ENTRY STV_DEFAULT"
_ZN7cutlass13device_kernelINS_4gemm6kernel13GemmUniversalIN4cute5tupleIJiiiiEEENS1_10collective13CollectiveMmaINS1_35MainloopSm100TmaUmmaWarpSpecializedILi3ELi2ELi2ENS5_IJNS4_1CILi2EEENSA_ILi1EEESC_EEEEENS5_IJNSA_ILi256EEESF_NSA_ILi64EEEEEEaNS5_IJlSC_lEEEaSI_NS4_8TiledMMAINS4_8MMA_AtomIJNS4_21SM100_MMA_S8_2x1SM_SSIaaiLi256ELi256ELNS4_4UMMA5MajorE0ELSN_0ELNSM_8SaturateE0EEEEEENS4_6LayoutINS5_IJSC_SC_SC_EEENS5_IJNSA_ILi0EEEST_ST_EEEEENS5_IJNS4_10UnderscoreESW_SW_EEEEENS4_18SM100_TMA_2SM_LOADENS4_14ComposedLayoutINS4_7SwizzleILi2ELi4ELi3EEENS4_18smem_ptr_flag_bitsILi8EEENSR_INS5_IJNSA_ILi8EEESG_EEENS5_IJSG_SC_EEEEEEEvNS4_8identityESZ_S19_vS1A_EENS_8epilogue10collective18CollectiveEpilogueINS1C_23Sm100TmaWarpSpecializedILi4ELi2ELi64ELb0ELb0EEEJNS5_IJNSA_ILi128EEESF_SG_EEENS5_IJNSR_IS1H_SC_EENSR_ISG_SC_EEEEEaSI_aSI_NS1C_6fusion15FusionCallbacksIS1G_NS1M_17LinearCombinationIaiaiLNS_15FloatRoundStyleE2EEES1I_S1L_JEEENS4_5SM1004TMEM4LOAD26SM100_TMEM_LOAD_32dp32b64xENS4_13SM90_TMA_LOADES19_NS4_39AutoVectorizingCopyWithAssumedAlignmentILi128EEENS4_14SM90_TMA_STOREES19_S1Y_S1Y_EEEvvEEEEvNT_6ParamsE:
[----:B------:R-:W1:Y:S01]  /*0000*/  LDC R1, c[0x0][0x37c] ;  /* 0x0000df00ff017b82 */ /* 0x000e620000000800 */
[----:B------:R-:W2:Y:S01]  /*0010*/  S2R R169, SR_TID.X ;  /* 0x0000000000a97919 */ /* 0x000ea20000002100 */
[----:B------:R-:W3:Y:S06]  /*0020*/  LDCU.64 UR6, c[0x0][0x890] ;  /* 0x00011200ff0677ac */ /* 0x000eec0008000a00 */
[----:B------:R-:W4:Y:S01]  /*0030*/  S2UR UR37, SR_CgaCtaId ;  /* 0x00000000002579c3 */ /* 0x000f220000008800 */
[----:B------:R-:W-:Y:S02]  /*0040*/  PRMT R153, RZ, 0x7610, R153 ;  /* 0x00007610ff997816 */ /* 0x000fe40000000099 */
[----:B------:R-:W-:Y:S01]  /*0050*/  ELECT P1, URZ, PT ;  /* 0x0000000000ff782f */ /* 0x000fe20003820000 */
[----:B------:R-:W1:Y:S01]  /*0060*/  LDCU.64 UR46, c[0x0][0x358] ;  /* 0x00006b00ff2e77ac */ /* 0x000e620008000a00 */
[----:B---3--:R-:W-:-:S04]  /*0070*/  UISETP.NE.U32.AND UP0, UPT, UR6, URZ, UPT ;  /* 0x000000ff0600728c */ /* 0x008fc8000bf05070 */
[----:B------:R-:W-:Y:S02]  /*0080*/  UISETP.NE.AND.EX UP0, UPT, UR7, URZ, UPT, UP0 ;  /* 0x000000ff0700728c */ /* 0x000fe4000bf05300 */
[----:B----4-:R-:W-:Y:S02]  /*0090*/  ULOP3.LUT UR5, UR37, 0x1, URZ, 0xc0, !UPT ;  /* 0x0000000125057892 */ /* 0x010fe4000f8ec0ff */
[----:B------:R-:W-:Y:S01]  /*00a0*/  ULOP3.LUT UR4, UR37, 0x1, URZ, 0x3c, !UPT ;  /* 0x0000000125047892 */ /* 0x000fe2000f8e3cff */
[----:B--2---:R-:W-:-:S05]  /*00b0*/  SHF.R.U32.HI R156, RZ, 0x5, R169 ;  /* 0x00000005ff9c7819 */ /* 0x004fca00000116a9 */
[----:B------:R-:W2:Y:S02]  /*00c0*/  SHFL.IDX PT, R0, R156, RZ, 0x1f ;  /* 0x00001fff9c007589 */ /* 0x000ea400000e0000 */
[----:B--2---:R-:W-:Y:S01]  /*00d0*/  R2UR UR10, R0 ;  /* 0x00000000000a72ca */ /* 0x004fe200000e0000 */
[----:B-1----:R-:W-:-:S14]  /*00e0*/  BRA.U UP0, `(.L_x_0) ;  /* 0x00000001002c7547 */ /* 0x002fdc000b800000 */
[----:B------:R-:W1:Y:S02]  /*00f0*/  LDCU.64 UR8, c[0x0][0x888] ;  /* 0x00011100ff0877ac */ /* 0x000e640008000a00 */
[----:B-1----:R-:W-:-:S04]  /*0100*/  UISETP.NE.U32.AND UP0, UPT, UR8, URZ, UPT ;  /* 0x000000ff0800728c */ /* 0x002fc8000bf05070 */
[----:B------:R-:W-:-:S09]  /*0110*/  UISETP.NE.AND.EX UP0, UPT, UR9, URZ, UPT, UP0 ;  /* 0x000000ff0900728c */ /* 0x000fd2000bf05300 */
[----:B------:R-:W-:Y:S05]  /*0120*/  BRA.U !UP0, `(.L_x_1) ;  /* 0x0000000108107547 */ /* 0x000fea000b800000 */
[----:B------:R-:W1:Y:S02]  /*0130*/  LDC.64 R82, c[0x0][0x888] ;  /* 0x00022200ff527b82 */ /* 0x000e640000000a00 */
[----:B-1----:R1:W5:Y:S01]  /*0140*/  LDG.E R82, desc[UR46][R82.64] ;  /* 0x0000002e52527981 */ /* 0x002362000c1e1900 */
[----:B------:R-:W-:Y:S01]  /*0150*/  HFMA2 R153, -RZ, RZ, 0, 5.9604644775390625e-08 ;  /* 0x00000001ff997431 */ /* 0x000fe200000001ff */
[----:B------:R-:W-:Y:S05]  /*0160*/  BRA `(.L_x_0) ;  /* 0x00000000000c7947 */ /* 0x000fea0003800000 */
.L_x_1:
[----:B------:R-:W1:Y:S01]  /*0170*/  LDCU UR8, c[0x0][0x880] ;  /* 0x00011000ff0877ac */ /* 0x000e620008000800 */
[----:B------:R-:W-:Y:S01]  /*0180*/  HFMA2 R153, -RZ, RZ, 0, 5.9604644775390625e-08 ;  /* 0x00000001ff997431 */ /* 0x000fe200000001ff */
[----:B-1----:R-:W-:-:S07]  /*0190*/  MOV R82, UR8 ;  /* 0x0000000800527c02 */ /* 0x002fce0008000f00 */
.L_x_0:
[----:B------:R-:W2:Y:S02]  /*01a0*/  LDCU.64 UR8, c[0x0][0x8b0] ;  /* 0x00011600ff0877ac */ /* 0x000ea40008000a00 */
[----:B--2---:R-:W-:-:S04]  /*01b0*/  UISETP.NE.U32.AND UP0, UPT, UR8, URZ, UPT ;  /* 0x000000ff0800728c */ /* 0x004fc8000bf05070 */
[----:B------:R-:W-:-:S09]  /*01c0*/  UISETP.NE.AND.EX UP0, UPT, UR9, URZ, UPT, UP0 ;  /* 0x000000ff0900728c */ /* 0x000fd2000bf05300 */
[----:B------:R-:W-:Y:S05]  /*01d0*/  BRA.U UP0, `(.L_x_2) ;  /* 0x0000000100247547 */ /* 0x000fea000b800000 */
[----:B------:R-:W2:Y:S02]  /*01e0*/  LDCU.64 UR8, c[0x0][0x8a8] ;  /* 0x00011500ff0877ac */ /* 0x000ea40008000a00 */
[----:B--2---:R-:W-:-:S04]  /*01f0*/  UISETP.NE.U32.AND UP0, UPT, UR8, URZ, UPT ;  /* 0x000000ff0800728c */ /* 0x004fc8000bf05070 */
[----:B------:R-:W-:-:S09]  /*0200*/  UISETP.NE.AND.EX UP0, UPT, UR9, URZ, UPT, UP0 ;  /* 0x000000ff0900728c */ /* 0x000fd2000bf05300 */
[----:B------:R-:W-:Y:S05]  /*0210*/  BRA.U !UP0, `(.L_x_3) ;  /* 0x00000001080c7547 */ /* 0x000fea000b800000 */
[----:B------:R-:W2:Y:S02]  /*0220*/  LDC.64 R78, c[0x0][0x8a8] ;  /* 0x00022a00ff4e7b82 */ /* 0x000ea40000000a00 */
[----:B--2---:R2:W5:Y:S01]  /*0230*/  LDG.E R78, desc[UR46][R78.64] ;  /* 0x0000002e4e4e7981 */ /* 0x004562000c1e1900 */
[----:B------:R-:W-:Y:S05]  /*0240*/  BRA `(.L_x_2) ;  /* 0x0000000000087947 */ /* 0x000fea0003800000 */
.L_x_3:
[----:B------:R-:W2:Y:S02]  /*0250*/  LDCU UR8, c[0x0][0x8a0] ;  /* 0x00011400ff0877ac */ /* 0x000ea40008000800 */
[----:B--2---:R-:W-:Y:S02]  /*0260*/  MOV R78, UR8 ;  /* 0x00000008004e7c02 */ /* 0x004fe40008000f00 */
.L_x_2:
[----:B------:R-:W-:Y:S01]  /*0270*/  IMAD.U32 R0, RZ, RZ, UR10 ;  /* 0x0000000aff007e24 */ /* 0x000fe2000f8e00ff */
[----:B------:R-:W-:Y:S04]  /*0280*/  BSSY.RECONVERGENT B0, `(.L_x_4) ;  /* 0x000000c000007945 */ /* 0x000fe80003800200 */
[C---:B------:R-:W-:Y:S02]  /*0290*/  ISETP.NE.OR P2, PT, R0.reuse, 0x1, !P1 ;  /* 0x000000010000780c */ /* 0x040fe40004f45670 */
[----:B------:R-:W-:-:S11]  /*02a0*/  ISETP.NE.OR P0, PT, R0, 0x3, !P1 ;  /* 0x000000030000780c */ /* 0x000fd60004f05670 */
[----:B------:R-:W-:Y:S05]  /*02b0*/  @P2 BRA `(.L_x_5) ;  /* 0x0000000000202947 */ /* 0x000fea0003800000 */
[----:B------:R-:W3:Y:S02]  /*02c0*/  LDCU.64 UR8, c[0x0][0x348] ;  /* 0x00006900ff0877ac */ /* 0x000ee40008000a00 */
[----:B---3--:R-:W-:Y:S02]  /*02d0*/  UIADD3 UR12, UP1, UPT, UR8, 0x80, URZ ;  /* 0x00000080080c7890 */ /* 0x008fe4000ff3e0ff */
[----:B------:R-:W-:Y:S02]  /*02e0*/  UIADD3 UR8, UP0, UPT, UR8, 0x180, URZ ;  /* 0x0000018008087890 */ /* 0x000fe4000ff1e0ff */
[----:B------:R-:W-:Y:S02]  /*02f0*/  UIADD3.X UR13, UPT, UPT, URZ, UR9, URZ, UP1, !UPT ;  /* 0x00000009ff0d7290 */ /* 0x000fe40008ffe4ff */
[----:B------:R-:W-:-:S07]  /*0300*/  UIADD3.X UR9, UPT, UPT, URZ, UR9, URZ, UP0, !UPT ;  /* 0x00000009ff097290 */ /* 0x000fce00087fe4ff */
[----:B------:R3:W-:Y:S02]  /*0310*/  UTMACCTL.PF [UR12] ;  /* 0x000000000c0079b9 */ /* 0x0007e40008040000 */
[----:B------:R3:W-:Y:S02]  /*0320*/  UTMACCTL.PF [UR8] ;  /* 0x00000000080079b9 */ /* 0x0007e40008040000 */
[----:B---3--:R-:W-:Y:S01]  /*0330*/  NOP ;  /* 0x0000000000007918 */ /* 0x008fe20000000000 */
.L_x_5:
[----:B------:R-:W-:Y:S05]  /*0340*/  BSYNC.RECONVERGENT B0 ;  /* 0x0000000000007941 */ /* 0x000fea0003800200 */
.L_x_4:
[----:B------:R-:W-:Y:S04]  /*0350*/  BSSY.RECONVERGENT B0, `(.L_x_6) ;  /* 0x000000a000007945 */ /* 0x000fe80003800200 */
        /* <DEDUP_REMOVED lines=9> */
.L_x_7:
[----:B------:R-:W-:Y:S05]  /*03f0*/  BSYNC.RECONVERGENT B0 ;  /* 0x0000000000007941 */ /* 0x000fea0003800200 */
.L_x_6:
[----:B------:R-:W3:Y:S01]  /*0400*/  LDCU.64 UR8, c[0x0][0x888] ;  /* 0x00011100ff0877ac */ /* 0x000ee20008000a00 */
[----:B------:R-:W-:Y:S02]  /*0410*/  UISETP.EQ.U32.AND UP1, UPT, UR6, URZ, UPT ;  /* 0x000000ff0600728c */ /* 0x000fe4000bf22070 */
[----:B------:R-:W-:Y:S02]  /*0420*/  UPLOP3.LUT UP5, UPT, UPT, UPT, UPT, 0x80, 0x8 ;  /* 0x000000000008789c */ /* 0x000fe40003faf070 */
[----:B---3--:R-:W-:-:S04]  /*0430*/  UISETP.NE.U32.AND UP0, UPT, UR8, URZ, UPT ;  /* 0x000000ff0800728c */ /* 0x008fc8000bf05070 */
[----:B------:R-:W-:-:S04]  /*0440*/  UISETP.NE.AND.EX UP0, UPT, UR9, URZ, UPT, UP0 ;  /* 0x000000ff0900728c */ /* 0x000fc8000bf05300 */
[----:B------:R-:W-:-:S04]  /*0450*/  UISETP.EQ.OR.EX UP2, UPT, UR7, URZ, !UP0, UP1 ;  /* 0x000000ff0700728c */ /* 0x000fc8000c742710 */
[----:B------:R-:W-:-:S05]  /*0460*/  UP2UR UR50, UPR, URZ, 0x4 ;  /* 0x00000004ff327883 */ /* 0x000fca0008000000 */
[----:B------:R-:W-:Y:S07]  /*0470*/  BRA.U !UP2, `(.L_x_8) ;  /* 0x000000010a207547 */ /* 0x000fee000b800000 */
[----:B-----5:R-:W-:Y:S01]  /*0480*/  R2UR UR8, R82 ;  /* 0x00000000520872ca */ /* 0x020fe200000e0000 */
[----:B------:R-:W-:Y:S02]  /*0490*/  UISETP.NE.U32.AND UP2, UPT, UR6, URZ, UPT ;  /* 0x000000ff0600728c */ /* 0x000fe4000bf45070 */
[----:B------:R-:W-:Y:S02]  /*04a0*/  USEL UR6, URZ, 0xffffffff, UP0 ;  /* 0xffffffffff067887 */ /* 0x000fe40008000000 */
[----:B------:R-:W-:-:S08]  /*04b0*/  UISETP.NE.AND.EX UP2, UPT, UR7, URZ, UPT, UP2 ;  /* 0x000000ff0700728c */ /* 0x000fd0000bf45320 */
[----:B------:R-:W-:-:S04]  /*04c0*/  UISETP.NE.AND UP1, UPT, UR8, URZ, UPT ;  /* 0x000000ff0800728c */ /* 0x000fc8000bf25270 */
[----:B------:R-:W-:-:S04]  /*04d0*/  @!UP2 USEL UR6, URZ, 0xffffffff, UP1 ;  /* 0xffffffffff06a887 */ /* 0x000fc80008800000 */
[----:B------:R-:W-:-:S04]  /*04e0*/  ULOP3.LUT UR6, UR6, 0x1, URZ, 0xc0, !UPT ;  /* 0x0000000106067892 */ /* 0x000fc8000f8ec0ff */
[----:B------:R-:W-:-:S11]  /*04f0*/  UISETP.NE.U32.AND UP5, UPT, UR6, 0x1, UPT ;  /* 0x000000010600788c */ /* 0x000fd6000bfa5070 */
.L_x_8:
[----:B------:R-:W3:Y:S01]  /*0500*/  SHFL.IDX PT, R0, R156, RZ, 0x1f ;  /* 0x00001fff9c007589 */ /* 0x000ee200000e0000 */
[----:B------:R-:W-:-:S04]  /*0510*/  UISETP.NE.AND UP1, UPT, UR10, 0x2, UPT ;  /* 0x000000020a00788c */ /* 0x000fc8000bf25270 */
[----:B------:R-:W-:Y:S02]  /*0520*/  UISETP.EQ.AND UP2, UPT, UR5, URZ, !UP1 ;  /* 0x000000ff0500728c */ /* 0x000fe4000cf42270 */
[----:B------:R-:W-:-:S04]  /*0530*/  USEL UR6, URZ, 0x1, UP1 ;  /* 0x00000001ff067887 */ /* 0x000fc80008800000 */
[----:B------:R-:W-:Y:S02]  /*0540*/  PLOP3.LUT P5, PT, P1, PT, UP2, 0x80, 0x8 ;  /* 0x000000000008781c */ /* 0x000fe40000faf028 */
[----:B---3--:R-:W-:-:S13]  /*0550*/  ISETP.NE.AND P0, PT, R0, RZ, PT ;  /* 0x000000ff0000720c */ /* 0x008fda0003f05270 */
[----:B------:R-:W-:Y:S05]  /*0560*/  @P0 BRA `(.L_x_9) ;  /* 0x00000000003c0947 */ /* 0x000fea0003800000 */
[----:B------:R-:W-:Y:S01]  /*0570*/  UMOV UR8, 0x400 ;  /* 0x0000040000087882 */ /* 0x000fe20000000000 */
[----:B------:R-:W-:Y:S01]  /*0580*/  UMOV UR7, 0x1 ;  /* 0x0000000100077882 */ /* 0x000fe20000000000 */
[----:B------:R-:W-:Y:S02]  /*0590*/  ULEA UR8, UR37, UR8, 0x18 ;  /* 0x0000000825087291 */ /* 0x000fe4000f8ec0ff */
[----:B------:R-:W-:-:S04]  /*05a0*/  UIADD3 UR12, UPT, UPT, -UR7, 0x100000, URZ ;  /* 0x00100000070c7890 */ /* 0x000fc8000fffe1ff */
[----:B------:R-:W-:Y:S02]  /*05b0*/  USHF.L.U32 UR13, UR12, 0xb, URZ ;  /* 0x0000000b0c0d7899 */ /* 0x000fe400080006ff */
[----:B------:R-:W-:Y:S01]  /*05c0*/  USHF.L.U32 UR12, UR12, 0x1, URZ ;  /* 0x000000010c0c7899 */ /* 0x000fe200080006ff */
[----:B------:R-:W-:Y:S01]  /*05d0*/  ELECT P0, URZ, PT ;  /* 0x0000000000ff782f */ /* 0x000fe20003800000 */
[----:B------:R-:W3:Y:S10]  /*05e0*/  FENCE.VIEW.ASYNC.S ;  /* 0x00000000000073c6 */ /* 0x000ef40000000000 */
[----:B---3--:R3:W4:Y:S01]  /*05f0*/  SYNCS.EXCH.64 URZ, [UR8], UR12 ;  /* 0x0000000c08ff75b2 */ /* 0x0087220008000100 */
[----:B------:R3:W1:Y:S01]  /*0600*/  SYNCS.EXCH.64 URZ, [UR8+0x18], UR12 ;  /* 0x0000180c08ff75b2 */ /* 0x0006620008000100 */
[----:B------:R3:W1:Y:S01]  /*0610*/  SYNCS.EXCH.64 URZ, [UR8+0x8], UR12 ;  /* 0x0000080c08ff75b2 */ /* 0x0006620008000100 */
[----:B------:R3:W1:Y:S01]  /*0620*/  SYNCS.EXCH.64 URZ, [UR8+0x20], UR12 ;  /* 0x0000200c08ff75b2 */ /* 0x0006620008000100 */
[----:B------:R3:W1:Y:S01]  /*0630*/  SYNCS.EXCH.64 URZ, [UR8+0x10], UR12 ;  /* 0x0000100c08ff75b2 */ /* 0x0006620008000100 */
[----:B------:R3:W1:Y:S01]  /*0640*/  SYNCS.EXCH.64 URZ, [UR8+0x28], UR12 ;  /* 0x0000280c08ff75b2 */ /* 0x0006620008000100 */
[----:B------:R-:W-:Y:S01]  /*0650*/  NOP ;  /* 0x0000000000007918 */ /* 0x000fe20000000000 */
.L_x_9:
[----:B------:R-:W2:Y:S01]  /*0660*/  SHFL.IDX PT, R0, R156, RZ, 0x1f ;  /* 0x00001fff9c007589 */ /* 0x000ea200000e0000 */
[----:B------:R-:W-:Y:S01]  /*0670*/  NOP ;  /* 0x0000000000007918 */ /* 0x000fe20000000000 */
[----:B--2---:R-:W-:-:S13]  /*0680*/  ISETP.NE.AND P0, PT, R0, 0x1, PT ;  /* 0x000000010000780c */ /* 0x004fda0003f05270 */
[----:B------:R-:W-:Y:S05]  /*0690*/  @P0 BRA `(.L_x_10) ;  /* 0x0000000000540947 */ /* 0x000fea0003800000 */
[----:B------:R-:W-:Y:S01]  /*06a0*/  UMOV UR9, 0x400 ;  /* 0x0000040000097882 */ /* 0x000fe20000000000 */
[----:B---3--:R-:W-:Y:S01]  /*06b0*/  UMOV UR8, 0x20 ;  /* 0x0000002000087882 */ /* 0x008fe20000000000 */
[----:B------:R-:W-:Y:S01]  /*06c0*/  UMOV UR7, 0x80 ;  /* 0x0000008000077882 */ /* 0x000fe20000000000 */
[----:B------:R-:W-:Y:S02]  /*06d0*/  ULEA UR9, UR37, UR9, 0x18 ;  /* 0x0000000925097291 */ /* 0x000fe4000f8ec0ff */
[----:B------:R-:W-:-:S04]  /*06e0*/  UIADD3 UR12, UPT, UPT, -UR8, 0x100000, URZ ;  /* 0x00100000080c7890 */ /* 0x000fc8000fffe1ff */
[----:B------:R-:W-:Y:S02]  /*06f0*/  USHF.L.U32 UR13, UR12, 0xb, URZ ;  /* 0x0000000b0c0d7899 */ /* 0x000fe400080006ff */
[----:B------:R-:W-:Y:S02]  /*0700*/  USHF.L.U32 UR12, UR12, 0x1, URZ ;  /* 0x000000010c0c7899 */ /* 0x000fe400080006ff */
[----:B------:R-:W-:-:S04]  /*0710*/  UIADD3 UR14, UPT, UPT, -UR7, 0x100000, URZ ;  /* 0x00100000070e7890 */ /* 0x000fc8000fffe1ff */
[----:B------:R-:W-:Y:S02]  /*0720*/  USHF.L.U32 UR15, UR14, 0xb, URZ ;  /* 0x0000000b0e0f7899 */ /* 0x000fe400080006ff */
[----:B------:R-:W-:Y:S01]  /*0730*/  USHF.L.U32 UR14, UR14, 0x1, URZ ;  /* 0x000000010e0e7899 */ /* 0x000fe200080006ff */
[----:B------:R-:W-:Y:S01]  /*0740*/  ELECT P0, URZ, PT ;  /* 0x0000000000ff782f */ /* 0x000fe20003800000 */
[----:B------:R-:W2:Y:S02]  /*0750*/  FENCE.VIEW.ASYNC.S ;  /* 0x00000000000073c6 */ /* 0x000ea40000000000 */
[----:B--2---:R2:W3:Y:S08]  /*0760*/  SYNCS.EXCH.64 URZ, [UR9+0x30], UR12 ;  /* 0x0000300c09ff75b2 */ /* 0x0044f00008000100 */
[----:B------:R2:W1:Y:S01]  /*0770*/  SYNCS.EXCH.64 URZ, [UR9+0x50], UR14 ;  /* 0x0000500e09ff75b2 */ /* 0x0004620008000100 */
[----:B------:R2:W1:Y:S01]  /*0780*/  SYNCS.EXCH.64 URZ, [UR9+0x38], UR12 ;  /* 0x0000380c09ff75b2 */ /* 0x0004620008000100 */
[----:B------:R2:W1:Y:S01]  /*0790*/  SYNCS.EXCH.64 URZ, [UR9+0x58], UR14 ;  /* 0x0000580e09ff75b2 */ /* 0x0004620008000100 */
[----:B------:R2:W1:Y:S01]  /*07a0*/  SYNCS.EXCH.64 URZ, [UR9+0x40], UR12 ;  /* 0x0000400c09ff75b2 */ /* 0x0004620008000100 */
[----:B------:R2:W1:Y:S01]  /*07b0*/  SYNCS.EXCH.64 URZ, [UR9+0x60], UR14 ;  /* 0x0000600e09ff75b2 */ /* 0x0004620008000100 */
[----:B------:R2:W1:Y:S01]  /*07c0*/  SYNCS.EXCH.64 URZ, [UR9+0x48], UR12 ;  /* 0x0000480c09ff75b2 */ /* 0x0004620008000100 */
[----:B------:R2:W1:Y:S01]  /*07d0*/  SYNCS.EXCH.64 URZ, [UR9+0x68], UR14 ;  /* 0x0000680e09ff75b2 */ /* 0x0004620008000100 */
[----:B------:R-:W-:Y:S01]  /*07e0*/  NOP ;  /* 0x0000000000007918 */ /* 0x000fe20000000000 */
.L_x_10:
[----:B------:R-:W4:Y:S01]  /*07f0*/  SHFL.IDX PT, R0, R156, RZ, 0x1f ;  /* 0x00001fff9c007589 */ /* 0x000f2200000e0000 */
[----:B------:R-:W-:Y:S01]  /*0800*/  NOP ;  /* 0x0000000000007918 */ /* 0x000fe20000000000 */
[----:B----4-:R-:W-:-:S13]  /*0810*/  ISETP.NE.AND P0, PT, R0, 0x3, PT ;  /* 0x000000030000780c */ /* 0x010fda0003f05270 */
[----:B------:R-:W-:Y:S05]  /*0820*/  @P0 BRA `(.L_x_11) ;  /* 0x00000000002c0947 */ /* 0x000fea0003800000 */
[----:B---3--:R-:W-:Y:S01]  /*0830*/  UMOV UR8, 0x400 ;  /* 0x0000040000087882 */ /* 0x008fe20000000000 */
[----:B------:R-:W-:Y:S01]  /*0840*/  UMOV UR7, 0x20 ;  /* 0x0000002000077882 */ /* 0x000fe20000000000 */
[----:B------:R-:W-:Y:S02]  /*0850*/  ULEA UR8, UR37, UR8, 0x18 ;  /* 0x0000000825087291 */ /* 0x000fe4000f8ec0ff */
[----:B--2---:R-:W-:-:S04]  /*0860*/  UIADD3 UR12, UPT, UPT, -UR7, 0x100000, URZ ;  /* 0x00100000070c7890 */ /* 0x004fc8000fffe1ff */
[----:B------:R-:W-:Y:S02]  /*0870*/  USHF.L.U32 UR13, UR12, 0xb, URZ ;  /* 0x0000000b0c0d7899 */ /* 0x000fe400080006ff */
[----:B------:R-:W-:Y:S01]  /*0880*/  USHF.L.U32 UR12, UR12, 0x1, URZ ;  /* 0x000000010c0c7899 */ /* 0x000fe200080006ff */
[----:B------:R-:W-:Y:S01]  /*0890*/  ELECT P0, URZ, PT ;  /* 0x0000000000ff782f */ /* 0x000fe20003800000 */
[----:B------:R-:W2:Y:S10]  /*08a0*/  FENCE.VIEW.ASYNC.S ;  /* 0x00000000000073c6 */ /* 0x000eb40000000000 */
[----:B--2---:R4:W2:Y:S01]  /*08b0*/  SYNCS.EXCH.64 URZ, [UR8+0x70], UR12 ;  /* 0x0000700c08ff75b2 */ /* 0x0048a20008000100 */
[----:B------:R4:W3:Y:S02]  /*08c0*/  SYNCS.EXCH.64 URZ, [UR8+0x78], UR12 ;  /* 0x0000780c08ff75b2 */ /* 0x0008e40008000100 */
[----:B----4-:R-:W-:Y:S01]  /*08d0*/  NOP ;  /* 0x0000000000007918 */ /* 0x010fe20000000000 */
.L_x_11:
[----:B------:R-:W4:Y:S01]  /*08e0*/  SHFL.IDX PT, R0, R156, RZ, 0x1f ;  /* 0x00001fff9c007589 */ /* 0x000f2200000e0000 */
[----:B------:R-:W-:Y:S01]  /*08f0*/  NOP ;  /* 0x0000000000007918 */ /* 0x000fe20000000000 */
[----:B----4-:R-:W-:-:S13]  /*0900*/  ISETP.NE.AND P0, PT, R0, 0x4, PT ;  /* 0x000000040000780c */ /* 0x010fda0003f05270 */
[----:B------:R-:W-:Y:S05]  /*0910*/  @P0 BRA `(.L_x_12) ;  /* 0x0000000000480947 */ /* 0x000fea0003800000 */
[----:B--2---:R-:W-:Y:S01]  /*0920*/  UMOV UR9, 0x1e0 ;  /* 0x000001e000097882 */ /* 0x004fe20000000000 */
[----:B---3--:R-:W-:Y:S01]  /*0930*/  UMOV UR8, 0x400 ;  /* 0x0000040000087882 */ /* 0x008fe20000000000 */
[----:B------:R-:W-:Y:S01]  /*0940*/  USEL UR9, UR9, 0x1a0, UP5 ;  /* 0x000001a009097887 */ /* 0x000fe2000a800000 */
        /* <DEDUP_REMOVED lines=10> */
[----:B--2---:R4:W2:Y:S08]  /*09f0*/  SYNCS.EXCH.64 URZ, [UR8+0x80], UR12 ;  /* 0x0000800c08ff75b2 */ /* 0x0048b00008000100 */
[----:B------:R4:W3:Y:S01]  /*0a00*/  SYNCS.EXCH.64 URZ, [UR8+0x90], UR14 ;  /* 0x0000900e08ff75b2 */ /* 0x0008e20008000100 */
[----:B------:R4:W1:Y:S01]  /*0a10*/  SYNCS.EXCH.64 URZ, [UR8+0x88], UR12 ;  /* 0x0000880c08ff75b2 */ /* 0x0008620008000100 */
[----:B------:R4:W1:Y:S02]  /*0a20*/  SYNCS.EXCH.64 URZ, [UR8+0x98], UR14 ;  /* 0x0000980e08ff75b2 */ /* 0x0008640008000100 */
[----:B----4-:R-:W-:Y:S01]  /*0a30*/  NOP ;  /* 0x0000000000007918 */ /* 0x010fe20000000000 */
.L_x_12:
[----:B------:R-:W4:Y:S01]  /*0a40*/  SHFL.IDX PT, R0, R156, RZ, 0x1f ;  /* 0x00001fff9c007589 */ /* 0x000f2200000e0000 */
[----:B------:R-:W-:Y:S01]  /*0a50*/  NOP ;  /* 0x0000000000007918 */ /* 0x000fe20000000000 */
[----:B----4-:R-:W-:-:S13]  /*0a60*/  ISETP.NE.AND P0, PT, R0, 0x5, PT ;  /* 0x000000050000780c */ /* 0x010fda0003f05270 */
[----:B------:R-:W-:Y:S05]  /*0a70*/  @P0 BRA `(.L_x_13) ;  /* 0x0000000000440947 */ /* 0x000fea0003800000 */
[----:B--2---:R-:W-:Y:S01]  /*0a80*/  UMOV UR9, 0x400 ;  /* 0x0000040000097882 */ /* 0x004fe20000000000 */
        /* <DEDUP_REMOVED lines=16> */
.L_x_13:
[----:B------:R-:W4:Y:S01]  /*0b90*/  SHFL.IDX PT, R0, R156, RZ, 0x1f ;  /* 0x00001fff9c007589 */ /* 0x000f2200000e0000 */
[----:B------:R-:W-:Y:S01]  /*0ba0*/  ISETP.NE.OR P1, PT, RZ, UR10, !P1 ;  /* 0x0000000aff007c0c */ /* 0x000fe2000cf25670 */
        /* <DEDUP_REMOVED lines=12> */
[----:B------:R4:W3:Y:S01]  /*0c70*/  SYNCS.EXCH.64 URZ, [UR8+0xd0], UR12 ;  /* 0x0000d00c08ff75b2 */ /* 0x0008e20008000100 */
[----:B------:R4:W1:Y:S01]  /*0c80*/  SYNCS.EXCH.64 URZ, [UR8+0xc8], UR12 ;  /* 0x0000c80c08ff75b2 */ /* 0x0008620008000100 */
[----:B------:R4:W1:Y:S02]  /*0c90*/  SYNCS.EXCH.64 URZ, [UR8+0xd8], UR12 ;  /* 0x0000d80c08ff75b2 */ /* 0x0008640008000100 */
[----:B----4-:R-:W-:Y:S01]  /*0ca0*/  NOP ;  /* 0x0000000000007918 */ /* 0x010fe20000000000 */
.L_x_14:
[----:B------:R-:W-:Y:S01]  /*0cb0*/  VOTEU.ALL UP1, P1 ;  /* 0x0000000000ff7886 */ /* 0x000fe20000820000 */
[----:B---3--:R-:W3:Y:S01]  /*0cc0*/  LDCU UR8, c[0x0][0x36c] ;  /* 0x00006d80ff0877ac */ /* 0x008ee20008000800 */
[----:B------:R-:W-:Y:S01]  /*0cd0*/  NOP ;  /* 0x0000000000007918 */ /* 0x000fe20000000000 */
[----:B------:R-:W-:Y:S01]  /*0ce0*/  LOP3.LUT R10, R169, 0x1f, RZ, 0xc0, !PT ;  /* 0x0000001fa90a7812 */ /* 0x000fe200078ec0ff */
[----:B--2---:R-:W-:Y:S01]  /*0cf0*/  UMOV UR12, 0x20 ;  /* 0x00000020000c7882 */ /* 0x004fe20000000000 */
[----:B------:R-:W-:Y:S01]  /*0d00*/  @!UP1 UMOV UR7, 0x400 ;  /* 0x0000040000079882 */ /* 0x000fe20000000000 */
[----:B------:R-:W-:-:S04]  /*0d10*/  @!UP1 UIADD3 UR12, UPT, UPT, -UR12, 0x100000, URZ ;  /* 0x001000000c0c9890 */ /* 0x000fc8000fffe1ff */
[----:B------:R-:W-:Y:S02]  /*0d20*/  @!UP1 USHF.L.U32 UR13, UR12, 0xb, URZ ;  /* 0x0000000b0c0d9899 */ /* 0x000fe400080006ff */
[----:B------:R-:W-:Y:S02]  /*0d30*/  @!UP1 USHF.L.U32 UR12, UR12, 0x1, URZ ;  /* 0x000000010c0c9899 */ /* 0x000fe400080006ff */
[----:B------:R-:W-:Y:S01]  /*0d40*/  @!UP1 ULEA UR7, UR37, UR7, 0x18 ;  /* 0x0000000725079291 */ /* 0x000fe2000f8ec0ff */
[----:B------:R-:W-:Y:S01]  /*0d50*/  VOTEU.ALL UP1, P1 ;  /* 0x0000000000ff7886 */ /* 0x000fe20000820000 */
[----:B------:R-:W-:Y:S01]  /*0d60*/  UISETP.NE.AND UP4, UPT, UR10, URZ, UPT ;  /* 0x000000ff0a00728c */ /* 0x000fe2000bf85270 */
[----:B------:R-:W2:Y:S09]  /*0d70*/  FENCE.VIEW.ASYNC.S ;  /* 0x00000000000073c6 */ /* 0x000eb20000000000 */
[----:B--2---:R2:W4:Y:S01]  /*0d80*/  @!UP1 SYNCS.EXCH.64 URZ, [UR7+0xe0], UR12 ;  /* 0x0000e00c07ff95b2 */ /* 0x0045220008000100 */
[----:B---3--:R-:W-:-:S09]  /*0d90*/  UISETP.EQ.U32.AND UP1, UPT, UR8, 0x1, UPT ;  /* 0x000000010800788c */ /* 0x008fd2000bf22070 */
[----:B------:R-:W-:Y:S05]  /*0da0*/  BRA.U !UP1, `(.L_x_15) ;  /* 0x0000000109087547 */ /* 0x000fea000b800000 */
[----:B-1--4-:R-:W-:Y:S01]  /*0db0*/  UCGABAR_ARV ;  /* 0x00000000000079c7 */ /* 0x012fe20008000000 */
[----:B------:R-:W-:Y:S05]  /*0dc0*/  BRA `(.L_x_16) ;  /* 0x0000000000047947 */ /* 0x000fea0003800000 */
.L_x_15:
[----:B-1--4-:R-:W-:Y:S01]  /*0dd0*/  NOP ;  /* 0x0000000000007918 */ /* 0x012fe20000000000 */
.L_x_16:
[----:B------:R-:W1:Y:S01]  /*0de0*/  S2R R11, SR_CTAID.X ;  /* 0x00000000000b7919 */ /* 0x000e620000002500 */
[----:B------:R-:W-:-:S05]  /*0df0*/  CS2R.32 R154, SR_CgaSize ;  /* 0x00000000009a7805 */ /* 0x000fca0000008a00 */
[----:B------:R-:W-:-:S05]  /*0e00*/  IMAD R154, R154, -0xa0, RZ ;  /* 0xffffff609a9a7824 */ /* 0x000fca00078e02ff */
[----:B------:R-:W-:-:S14]  /*0e10*/  R2UR UR8, R154 ;  /* 0x000000009a0872ca */ /* 0x000fdc00000e0000 */
[----:B------:R-:W3:Y:S01]  /*0e20*/  LDCU UR8, c[0x0][UR8+0x2b0] ;  /* 0x00005600080877ac */ /* 0x000ee20008000800 */
[----:B------:R-:W-:-:S05]  /*0e30*/  CS2R.32 R0, SR_CgaSize ;  /* 0x0000000000007805 */ /* 0x000fca0000008a00 */
[----:B------:R-:W-:-:S06]  /*0e40*/  IMAD R0, R0, -0xa0, RZ ;  /* 0xffffff6000007824 */ /* 0x000fcc00078e02ff */
[----:B------:R-:W4:Y:S01]  /*0e50*/  LDC R0, c[0x0][R0+0x2a0] ;  /* 0x0000a80000007b82 */ /* 0x000f220000000800 */
[----:B------:R-:W-:Y:S01]  /*0e60*/  PRMT R8, RZ, 0x7610, R8 ;  /* 0x00007610ff087816 */ /* 0x000fe20000000008 */
[----:B------:R-:W3:Y:S01]  /*0e70*/  S2R R20, SR_CTAID.Y ;  /* 0x0000000000147919 */ /* 0x000ee20000002600 */
[----:B------:R-:W-:-:S05]  /*0e80*/  CS2R.32 R154, SR_CgaSize ;  /* 0x00000000009a7805 */ /* 0x000fca0000008a00 */
[----:B------:R-:W-:-:S05]  /*0e90*/  IMAD R154, R154, -0xa0, RZ ;  /* 0xffffff609a9a7824 */ /* 0x000fca00078e02ff */
[----:B--2---:R-:W-:-:S14]  /*0ea0*/  R2UR UR7, R154 ;  /* 0x000000009a0772ca */ /* 0x004fdc00000e0000 */
[----:B------:R-:W2:Y:S01]  /*0eb0*/  LDCU UR7, c[0x0][UR7+0x2b4] ;  /* 0x00005680070777ac */ /* 0x000ea20008000800 */
[----:B------:R-:W-:Y:S01]  /*0ec0*/  UISETP.NE.AND UP2, UPT, UR10, 0x2, UPT ;  /* 0x000000020a00788c */ /* 0x000fe2000bf45270 */
[----:B------:R-:W3:Y:S01]  /*0ed0*/  LDC R9, c[0x0][0xb24] ;  /* 0x0002c900ff097b82 */ /* 0x000ee20000000800 */
[----:B------:R-:W-:-:S05]  /*0ee0*/  CS2R.32 R152, SR_CgaSize ;  /* 0x0000000000987805 */ /* 0x000fca0000008a00 */
[----:B------:R-:W-:-:S06]  /*0ef0*/  IMAD R152, R152, -0xa0, RZ ;  /* 0xffffff6098987824 */ /* 0x000fcc00078e02ff */
[----:B------:R-:W4:Y:S08]  /*0f00*/  LDC R152, c[0x0][R152+0x2a4] ;  /* 0x0000a90098987b82 */ /* 0x000f300000000800 */
[----:B------:R-:W4:Y:S01]  /*0f10*/  LDC R72, c[0x0][0xb24] ;  /* 0x0002c900ff487b82 */ /* 0x000f220000000800 */
[----:B-1----:R-:W-:Y:S01]  /*0f20*/  I2FP.F32.U32 R4, R11 ;  /* 0x0000000b00047245 */ /* 0x002fe20000201000 */
[----:B------:R-:W-:-:S06]  /*0f30*/  IMAD.MOV.U32 R21, RZ, RZ, R11 ;  /* 0x000000ffff157224 */ /* 0x000fcc00078e000b */
[----:B------:R-:W1:Y:S01]  /*0f40*/  S2UR UR36, SR_CTAID.Z ;  /* 0x00000000002479c3 */ /* 0x000e620000002700 */
[----:B---3--:R-:W-:Y:S02]  /*0f50*/  ISETP.GE.AND P0, PT, R9, 0x1, PT ;  /* 0x000000010900780c */ /* 0x008fe40003f06270 */
[----:B------:R-:W-:Y:S01]  /*0f60*/  I2FP.F32.U32 R2, R20 ;  /* 0x0000001400027245 */ /* 0x000fe20000201000 */
[----:B------:R-:W-:-:S04]  /*0f70*/  FMUL R4, R4, UR8 ;  /* 0x0000000804047c20 */ /* 0x000fc80008400000 */
[----:B--2---:R-:W-:Y:S01]  /*0f80*/  FMUL R2, R2, UR7 ;  /* 0x0000000702027c20 */ /* 0x004fe20008400000 */
[----:B------:R-:W2:Y:S01]  /*0f90*/  F2I.U32.TRUNC.NTZ R154, R4 ;  /* 0x00000004009a7305 */ /* 0x000ea2000020f000 */
[----:B------:R-:W3:Y:S07]  /*0fa0*/  LDCU UR7, c[0x0][0xb30] ;  /* 0x00016600ff0777ac */ /* 0x000eee0008000800 */
[----:B------:R-:W1:Y:S01]  /*0fb0*/  F2I.U32.TRUNC.NTZ R3, R2 ;  /* 0x0000000200037305 */ /* 0x000e62000020f000 */
[----:B--2---:R-:W-:-:S04]  /*0fc0*/  IMAD.MOV R154, RZ, RZ, -R154 ;  /* 0x000000ffff9a7224 */ /* 0x004fc800078e0a9a */
[----:B----4-:R-:W-:Y:S01]  /*0fd0*/  IMAD R154, R0, R154, R11 ;  /* 0x0000009a009a7224 */ /* 0x010fe200078e020b */
[----:B------:R-:W-:Y:S01]  /*0fe0*/  PRMT R0, RZ, 0x7610, R0 ;  /* 0x00007610ff007816 */ /* 0x000fe20000000000 */
[----:B---3--:R-:W-:Y:S01]  /*0ff0*/  UISETP.NE.AND UP3, UPT, UR7, 0x1, UPT ;  /* 0x000000010700788c */ /* 0x008fe2000bf65270 */
[----:B-1----:R-:W-:-:S05]  /*1000*/  IADD3 R3, PT, PT, -R3, RZ, RZ ;  /* 0x000000ff03037210 */ /* 0x002fca0007ffe1ff */
[----:B------:R-:W-:Y:S01]  /*1010*/  IMAD R152, R152, R3, R20 ;  /* 0x0000000398987224 */ /* 0x000fe200078e0214 */
[----:B------:R-:W-:Y:S06]  /*1020*/  BRA.U UP4, `(.L_x_17) ;  /* 0x0000000104247547 */ /* 0x000fec000b800000 */
[----:B------:R-:W-:Y:S01]  /*1030*/  ISETP.NE.AND P1, PT, R152, RZ, PT ;  /* 0x000000ff9800720c */ /* 0x000fe20003f25270 */
[----:B------:R-:W-:Y:S01]  /*1040*/  IMAD.MOV.U32 R0, RZ, RZ, 0x3 ;  /* 0x00000003ff007424 */ /* 0x000fe200078e00ff */
[C---:B------:R-:W-:Y:S02]  /*1050*/  LOP3.LUT R3, R154.reuse, 0xfffffffe, RZ, 0xc0, !PT ;  /* 0xfffffffe9a037812 */ /* 0x040fe400078ec0ff */
[----:B------:R-:W-:Y:S02]  /*1060*/  ISETP.LT.U32.OR P1, PT, R154, 0x2, !P1 ;  /* 0x000000029a00780c */ /* 0x000fe40004f21470 */
[----:B------:R-:W-:Y:S02]  /*1070*/  SHF.L.U32 R0, R0, R3, RZ ;  /* 0x0000000300007219 */ /* 0x000fe400000006ff */
[----:B------:R-:W-:Y:S02]  /*1080*/  SEL R5, RZ, 0x1, !P1 ;  /* 0x00000001ff057807 */ /* 0x000fe40004800000 */
[----:B------:R-:W-:-:S05]  /*1090*/  SEL R2, RZ, 0x2, !P1 ;  /* 0x00000002ff027807 */ /* 0x000fca0004800000 */
[----:B------:R-:W-:-:S05]  /*10a0*/  IMAD.IADD R2, R5, 0x1, R2 ;  /* 0x0000000105027824 */ /* 0x000fca00078e0202 */
[----:B------:R-:W-:Y:S02]  /*10b0*/  PRMT R8, R2, 0x7610, R8 ;  /* 0x0000761002087816 */ /* 0x000fe40000000008 */
.L_x_17:
[----:B------:R-:W-:Y:S05]  /*10c0*/  @!P0 BRA `(.L_x_18) ;  /* 0x0000000000b88947 */ /* 0x000fea0003800000 */
[----:B------:R-:W1:Y:S01]  /*10d0*/  LDC.64 R4, c[0x0][0xb18] ;  /* 0x0002c600ff047b82 */ /* 0x000e620000000a00 */
[----:B------:R-:W-:-:S07]  /*10e0*/  ISETP.NE.AND P0, PT, R9, 0x1, PT ;  /* 0x000000010900780c */ /* 0x000fce0003f05270 */
[----:B------:R-:W2:Y:S08]  /*10f0*/  LDC R14, c[0x0][0xb0c] ;  /* 0x0002c300ff0e7b82 */ /* 0x000eb00000000800 */
[----:B------:R-:W3:Y:S08]  /*1100*/  LDC R13, c[0x0][0x370] ;  /* 0x0000dc00ff0d7b82 */ /* 0x000ef00000000800 */
[----:B------:R-:W4:Y:S01]  /*1110*/  LDC R16, c[0x0][0x374] ;  /* 0x0000dd00ff107b82 */ /* 0x000f220000000800 */
[----:B-1----:R-:W-:-:S07]  /*1120*/  ISETP.NE.AND P1, PT, R4, 0x1, PT ;  /* 0x000000010400780c */ /* 0x002fce0003f25270 */
[----:B------:R-:W3:Y:S01]  /*1130*/  LDC.64 R6, c[0x0][0xb10] ;  /* 0x0002c400ff067b82 */ /* 0x000ee20000000a00 */
[----:B--2---:R-:W-:-:S07]  /*1140*/  ISETP.NE.AND P2, PT, R14, 0x1, PT ;  /* 0x000000010e00780c */ /* 0x004fce0003f45270 */
[----:B------:R-:W1:Y:S08]  /*1150*/  LDC R12, c[0x0][0xb20] ;  /* 0x0002c800ff0c7b82 */ /* 0x000e700000000800 */
[----:B------:R-:W2:Y:S01]  /*1160*/  LDC.64 R2, c[0x0][0xb28] ;  /* 0x0002ca00ff027b82 */ /* 0x000ea20000000a00 */
[----:B----4-:R-:W-:-:S04]  /*1170*/  IMAD.HI.U32 R15, R16, R5, RZ ;  /* 0x00000005100f7227 */ /* 0x010fc800078e00ff */
[----:B------:R-:W-:-:S04]  /*1180*/  IMAD.HI.U32 R5, R20, R5, RZ ;  /* 0x0000000514057227 */ /* 0x000fc800078e00ff */
[----:B---3--:R-:W-:-:S04]  /*1190*/  IMAD.HI.U32 R18, R13, R6, RZ ;  /* 0x000000060d127227 */ /* 0x008fc800078e00ff */
[C---:B------:R-:W-:Y:S01]  /*11a0*/  IMAD.HI.U32 R22, R11.reuse, R6, RZ ;  /* 0x000000060b167227 */ /* 0x040fe200078e00ff */
[-C--:B------:R-:W-:Y:S02]  /*11b0*/  @P2 SHF.R.U32.HI R13, RZ, R7.reuse, R18 ;  /* 0x00000007ff0d2219 */ /* 0x080fe40000011612 */
[-C--:B-1----:R-:W-:Y:S02]  /*11c0*/  @P1 SHF.R.U32.HI R16, RZ, R12.reuse, R15 ;  /* 0x0000000cff101219 */ /* 0x082fe4000001160f */
[----:B------:R-:W-:Y:S02]  /*11d0*/  SHF.R.U32.HI R5, RZ, R12, R5 ;  /* 0x0000000cff057219 */ /* 0x000fe40000011605 */
[----:B------:R-:W-:Y:S02]  /*11e0*/  SHF.R.U32.HI R22, RZ, R7, R22 ;  /* 0x00000007ff167219 */ /* 0x000fe40000011616 */
[----:B------:R-:W-:Y:S01]  /*11f0*/  SEL R5, R20, R5, !P1 ;  /* 0x0000000514057207 */ /* 0x000fe20004800000 */
[----:B--2---:R-:W-:Y:S01]  /*1200*/  IMAD.HI.U32 R18, R16, R2, RZ ;  /* 0x0000000210127227 */ /* 0x004fe200078e00ff */
[----:B------:R-:W-:-:S02]  /*1210*/  SEL R21, R11, R22, !P2 ;  /* 0x000000160b157207 */ /* 0x000fc40005000000 */
[----:B------:R-:W-:Y:S01]  /*1220*/  IADD3 R7, PT, PT, -R5, RZ, RZ ;  /* 0x000000ff05077210 */ /* 0x000fe20007ffe1ff */
[----:B------:R-:W-:Y:S01]  /*1230*/  IMAD.HI.U32 R6, R13, R2, RZ ;  /* 0x000000020d067227 */ /* 0x000fe200078e00ff */
[----:B------:R-:W-:-:S03]  /*1240*/  @P0 SHF.R.U32.HI R16, RZ, R3, R18 ;  /* 0x00000003ff100219 */ /* 0x000fc60000011612 */
[----:B------:R-:W-:Y:S01]  /*1250*/  IMAD R7, R4, R7, R20 ;  /* 0x0000000704077224 */ /* 0x000fe200078e0214 */
[----:B------:R-:W-:Y:S01]  /*1260*/  @P0 SHF.R.U32.HI R13, RZ, R3, R6 ;  /* 0x00000003ff0d0219 */ /* 0x000fe20000011606 */
[----:B------:R-:W-:-:S04]  /*1270*/  IMAD R16, R16, R9, RZ ;  /* 0x0000000910107224 */ /* 0x000fc800078e02ff */
[----:B------:R-:W-:Y:S01]  /*1280*/  IMAD R6, R13, R9, RZ ;  /* 0x000000090d067224 */ /* 0x000fe200078e02ff */
[----:B------:R-:W-:-:S04]  /*1290*/  ISETP.GE.AND P1, PT, R5, R16, PT ;  /* 0x000000100500720c */ /* 0x000fc80003f26270 */
[----:B------:R-:W-:Y:S01]  /*12a0*/  ISETP.GE.OR P1, PT, R21, R6, P1 ;  /* 0x000000061500720c */ /* 0x000fe20000f26670 */
[----:B------:R-:W-:-:S05]  /*12b0*/  IMAD.HI.U32 R6, R5, R2, RZ ;  /* 0x0000000205067227 */ /* 0x000fca00078e00ff */
[----:B------:R-:W-:-:S04]  /*12c0*/  SHF.R.U32.HI R6, RZ, R3, R6 ;  /* 0x00000003ff067219 */ /* 0x000fc80000011606 */
[----:B------:R-:W-:-:S03]  /*12d0*/  SEL R6, R5, R6, !P0 ;  /* 0x0000000605067207 */ /* 0x000fc60004000000 */
[----:B------:R-:W-:Y:S01]  /*12e0*/  @!P1 IMAD.HI.U32 R12, R21, R2, RZ ;  /* 0x00000002150c9227 */ /* 0x000fe200078e00ff */
[----:B------:R-:W-:-:S04]  /*12f0*/  IADD3 R2, PT, PT, -R6, RZ, RZ ;  /* 0x000000ff06027210 */ /* 0x000fc80007ffe1ff */
[----:B------:R-:W-:Y:S01]  /*1300*/  @!P1 SHF.R.U32.HI R12, RZ, R3, R12 ;  /* 0x00000003ff0c9219 */ /* 0x000fe2000001160c */
[----:B------:R-:W-:-:S03]  /*1310*/  IMAD R2, R9, R2, R5 ;  /* 0x0000000209027224 */ /* 0x000fc600078e0205 */
[----:B------:R-:W-:-:S05]  /*1320*/  @!P1 SEL R3, R21, R12, !P0 ;  /* 0x0000000c15039207 */ /* 0x000fca0004000000 */
[--C-:B------:R-:W-:Y:S02]  /*1330*/  @!P1 IMAD.IADD R6, R6, 0x1, -R3.reuse ;  /* 0x0000000106069824 */ /* 0x100fe400078e0a03 */
[----:B------:R-:W-:Y:S01]  /*1340*/  @!P1 IMAD R3, R2, R13, R3 ;  /* 0x0000000d02039224 */ /* 0x000fe200078e0203 */
[----:B------:R-:W-:Y:S01]  /*1350*/  IADD3 R2, PT, PT, -R21, RZ, RZ ;  /* 0x000000ff15027210 */ /* 0x000fe20007ffe1ff */
[----:B------:R-:W-:Y:S02]  /*1360*/  @!P1 IMAD R5, R6, R9, R21 ;  /* 0x0000000906059224 */ /* 0x000fe400078e0215 */
[----:B------:R-:W-:Y:S02]  /*1370*/  @!P1 IMAD.MOV.U32 R21, RZ, RZ, R3 ;  /* 0x000000ffff159224 */ /* 0x000fe400078e0003 */
[----:B------:R-:W-:Y:S02]  /*1380*/  IMAD R2, R14, R2, R11 ;  /* 0x000000020e027224 */ /* 0x000fe400078e020b */
[----:B------:R-:W-:-:S02]  /*1390*/  IMAD R20, R5, R4, R7 ;  /* 0x0000000405147224 */ /* 0x000fc400078e0207 */
[----:B------:R-:W-:Y:S02]  /*13a0*/  IMAD R21, R21, R14, R2 ;  /* 0x0000000e15157224 */ /* 0x000fe400078e0202 */
.L_x_18:
[----:B------:R-:W-:Y:S05]  /*13b0*/  BRA.U UP3, `(.L_x_19) ;  /* 0x0000000103407547 */ /* 0x000fea000b800000 */
[----:B------:R-:W1:Y:S08]  /*13c0*/  LDC.64 R4, c[0x0][0xb10] ;  /* 0x0002c400ff047b82 */ /* 0x000e700000000a00 */
[----:B------:R-:W2:Y:S08]  /*13d0*/  LDC.64 R2, c[0x0][0xb18] ;  /* 0x0002c600ff027b82 */ /* 0x000eb00000000a00 */
[----:B------:R-:W3:Y:S08]  /*13e0*/  LDC R6, c[0x0][0xb20] ;  /* 0x0002c800ff067b82 */ /* 0x000ef00000000800 */
[----:B------:R-:W4:Y:S01]  /*13f0*/  LDC R12, c[0x0][0xb0c] ;  /* 0x0002c300ff0c7b82 */ /* 0x000f220000000800 */
[----:B-1----:R-:W-:-:S05]  /*1400*/  IMAD.HI.U32 R4, R21, R4, RZ ;  /* 0x0000000415047227 */ /* 0x002fca00078e00ff */
[----:B------:R-:W-:Y:S01]  /*1410*/  SHF.R.U32.HI R4, RZ, R5, R4 ;  /* 0x00000005ff047219 */ /* 0x000fe20000011604 */
[----:B--2---:R-:W-:Y:S01]  /*1420*/  IMAD.HI.U32 R3, R20, R3, RZ ;  /* 0x0000000314037227 */ /* 0x004fe200078e00ff */
[----:B------:R-:W-:-:S04]  /*1430*/  ISETP.NE.AND P0, PT, R2, 0x1, PT ;  /* 0x000000010200780c */ /* 0x000fc80003f05270 */
[----:B---3--:R-:W-:-:S04]  /*1440*/  SHF.R.U32.HI R3, RZ, R6, R3 ;  /* 0x00000006ff037219 */ /* 0x008fc80000011603 */
[----:B------:R-:W-:Y:S02]  /*1450*/  SEL R3, R20, R3, !P0 ;  /* 0x0000000314037207 */ /* 0x000fe40004000000 */
[----:B----4-:R-:W-:-:S04]  /*1460*/  ISETP.NE.AND P1, PT, R12, 0x1, PT ;  /* 0x000000010c00780c */ /* 0x010fc80003f25270 */
[----:B------:R-:W-:-:S05]  /*1470*/  SEL R6, R21, R4, !P1 ;  /* 0x0000000415067207 */ /* 0x000fca0004800000 */
[----:B------:R-:W-:Y:S02]  /*1480*/  IMAD.IADD R4, R3, 0x1, -R6 ;  /* 0x0000000103047824 */ /* 0x000fe400078e0a06 */
[----:B------:R-:W-:Y:S02]  /*1490*/  IMAD.IADD R3, R6, 0x1, -R3 ;  /* 0x0000000106037824 */ /* 0x000fe400078e0a03 */
[----:B------:R-:W-:Y:S02]  /*14a0*/  IMAD R21, R4, R12, R21 ;  /* 0x0000000c04157224 */ /* 0x000fe400078e0215 */
[----:B------:R-:W-:Y:S02]  /*14b0*/  IMAD R20, R3, R2, R20 ;  /* 0x0000000203147224 */ /* 0x000fe400078e0214 */
.L_x_19:
[----:B------:R-:W-:Y:S05]  /*14c0*/  BRA.U !UP1, `(.L_x_20) ;  /* 0x00000001090c7547 */ /* 0x000fea000b800000 */
[----:B------:R-:W-:Y:S01]  /*14d0*/  UCGABAR_WAIT ;  /* 0x0000000000007dc7 */ /* 0x000fe20008000000 */
[----:B------:R-:W-:Y:S01]  /*14e0*/  CCTL.IVALL ;  /* 0x00000000ff00798f */ /* 0x000fe20002000000 */
[----:B------:R-:W-:Y:S05]  /*14f0*/  BRA `(.L_x_21) ;  /* 0x0000000000047947 */ /* 0x000fea0003800000 */
.L_x_20:
[----:B------:R-:W-:Y:S06]  /*1500*/  BAR.SYNC.DEFER_BLOCKING 0x0 ;  /* 0x0000000000007b1d */ /* 0x000fec0000010000 */
.L_x_21:
[----:B------:R-:W-:Y:S05]  /*1510*/  BRA.U UP2, `(.L_x_22) ;  /* 0x0000001102847547 */ /* 0x000fea000b800000 */
[----:B------:R-:W1:Y:S01]  /*1520*/  LDCU UR4, c[0x0][0x38c] ;  /* 0x00007180ff0477ac */ /* 0x000e620008000800 */
[----:B------:R-:W2:Y:S01]  /*1530*/  LDC R9, c[0x0][0x370] ;  /* 0x0000dc00ff097b82 */ /* 0x000ea20000000800 */
[----:B------:R-:W-:Y:S01]  /*1540*/  IMAD.SHL.U32 R16, R11, 0x80, RZ ;  /* 0x000000800b107824 */ /* 0x000fe200078e00ff */
[----:B------:R-:W-:Y:S01]  /*1550*/  PLOP3.LUT P1, PT, PT, PT, UP5, 0x80, 0x8 ;  /* 0x000000000008781c */ /* 0x000fe20003f2f058 */
[----:B------:R-:W-:Y:S01]  /*1560*/  HFMA2 R12, -RZ, RZ, 0, 0 ;  /* 0x00000000ff0c7431 */ /* 0x000fe200000001ff */
[----:B------:R-:W-:Y:S01]  /*1570*/  UISETP.NE.AND UP1, UPT, UR10, URZ, UPT ;  /* 0x000000ff0a00728c */ /* 0x000fe2000bf25270 */
[----:B------:R-:W-:Y:S01]  /*1580*/  ISETP.NE.AND P4, PT, R10, RZ, P5 ;  /* 0x000000ff0a00720c */ /* 0x000fe20002f85270 */
[----:B------:R-:W-:Y:S01]  /*1590*/  IMAD.MOV.U32 R15, RZ, RZ, 0x1 ;  /* 0x00000001ff0f7424 */ /* 0x000fe200078e00ff */
[----:B------:R-:W-:Y:S01]  /*15a0*/  PLOP3.LUT P1, PT, P1, PT, PT, 0x8, 0x80 ;  /* 0x000000000080781c */ /* 0x000fe20000f2e170 */
[----:B------:R-:W3:Y:S01]  /*15b0*/  LDC R0, c[0x0][0x374] ;  /* 0x0000dd00ff007b82 */ /* 0x000ee20000000800 */
[----:B------:R-:W-:Y:S01]  /*15c0*/  IMAD.MOV.U32 R14, RZ, RZ, RZ ;  /* 0x000000ffff0e7224 */ /* 0x000fe200078e00ff */
[----:B------:R-:W-:Y:S01]  /*15d0*/  MOV R8, 0x1 ;  /* 0x0000000100087802 */ /* 0x000fe20000000f00 */
[----:B------:R-:W-:Y:S01]  /*15e0*/  IMAD.MOV.U32 R10, RZ, RZ, RZ ;  /* 0x000000ffff0a7224 */ /* 0x000fe200078e00ff */
[----:B------:R-:W-:Y:S01]  /*15f0*/  LOP3.LUT R16, R16, 0x80, RZ, 0xc0, !PT ;  /* 0x0000008010107812 */ /* 0x000fe200078ec0ff */
[----:B------:R-:W4:Y:S01]  /*1600*/  LDCU.64 UR14, c[0x0][0x348] ;  /* 0x00006900ff0e77ac */ /* 0x000f220008000a00 */
[----:B-1----:R-:W-:-:S02]  /*1610*/  UIADD3 UR5, UPT, UPT, UR4, 0x3f, URZ ;  /* 0x0000003f04057890 */ /* 0x002fc4000fffe0ff */
[----:B------:R-:W-:Y:S02]  /*1620*/  USEL UR22, UR6, 0x2, UP1 ;  /* 0x0000000206167887 */ /* 0x000fe40008800000 */
[----:B------:R-:W-:Y:S01]  /*1630*/  USHF.R.S32.HI UR7, URZ, 0x1f, UR5 ;  /* 0x0000001fff077899 */ /* 0x000fe20008011405 */
[----:B------:R-:W-:-:S03]  /*1640*/  UMOV UR23, URZ ;  /* 0x000000ff00177c82 */ /* 0x000fc60008000000 */
[----:B------:R-:W-:Y:S02]  /*1650*/  ULEA.HI UR7, UR7, UR5, URZ, 0x6 ;  /* 0x0000000507077291 */ /* 0x000fe4000f8f30ff */
[----:B------:R-:W-:Y:S02]  /*1660*/  UIADD3 UR5, UPT, UPT, UR4, -0x1, URZ ;  /* 0xffffffff04057890 */ /* 0x000fe4000fffe0ff */
[----:B------:R-:W-:Y:S02]  /*1670*/  USHF.R.S32.HI UR7, URZ, 0x6, UR7 ;  /* 0x00000006ff077899 */ /* 0x000fe40008011407 */
[----:B------:R-:W-:Y:S02]  /*1680*/  UISETP.GE.U32.AND UP2, UPT, UR5, -0x7f, UPT ;  /* 0xffffff810500788c */ /* 0x000fe4000bf46070 */
[----:B------:R-:W-:Y:S02]  /*1690*/  UISETP.LT.U32.AND UP0, UPT, UR7, 0x3, UPT ;  /* 0x000000030700788c */ /* 0x000fe4000bf01070 */
[----:B------:R-:W-:-:S02]  /*16a0*/  UIADD3 UR4, UPT, UPT, UR4, 0x7e, URZ ;  /* 0x0000007e04047890 */ /* 0x000fc4000fffe0ff */
[----:B------:R-:W-:-:S04]  /*16b0*/  USEL UR5, UR7, 0x3, UP0 ;  /* 0x0000000307057887 */ /* 0x000fc80008000000 */
[----:B------:R-:W-:Y:S02]  /*16c0*/  UIADD3 UR21, UPT, UPT, UR5, -0x1, URZ ;  /* 0xffffffff05157890 */ /* 0x000fe4000fffe0ff */
[----:B------:R-:W-:Y:S02]  /*16d0*/  @UP2 UIADD3 UR21, UPT, UPT, UR5, URZ, URZ ;  /* 0x000000ff05152290 */ /* 0x000fe4000fffe0ff */
[----:B------:R-:W-:Y:S02]  /*16e0*/  UIADD3 UR24, UPT, UPT, UR7, -UR5, URZ ;  /* 0x8000000507187290 */ /* 0x000fe4000fffe0ff */
[----:B------:R-:W-:Y:S02]  /*16f0*/  UIADD3 UR13, UPT, UPT, UR21, 0x1, URZ ;  /* 0x00000001150d7890 */ /* 0x000fe4000fffe0ff */
[----:B--2-4-:R-:W-:-:S12]  /*1700*/  UIADD3 UR21, UPT, UPT, -UR21, URZ, URZ ;  /* 0x000000ff15157290 */ /* 0x014fd8000fffe1ff */
.L_x_42:
[----:B------:R-:W-:Y:S01]  /*1710*/  UISETP.NE.AND UP0, UPT, UR37, URZ, UPT ;  /* 0x000000ff2500728c */ /* 0x000fe2000bf05270 */
[----:B------:R-:W1:Y:S08]  /*1720*/  S2UR UR37, SR_CgaCtaId ;  /* 0x00000000002579c3 */ /* 0x000e700000008800 */
[----:B------:R-:W-:Y:S05]  /*1730*/  BRA.U UP0, `(.L_x_23) ;  /* 0x0000000100347547 */ /* 0x000fea000b800000 */
[----:B------:R-:W2:Y:S01]  /*1740*/  S2R R2, SR_CgaCtaId ;  /* 0x0000000000027919 */ /* 0x000ea20000008800 */
[----:B------:R-:W-:-:S04]  /*1750*/  MOV R3, 0x400 ;  /* 0x0000040000037802 */ /* 0x000fc80000000f00 */
[----:B--2---:R-:W-:Y:S02]  /*1760*/  LEA R3, R2, R3, 0x18 ;  /* 0x0000000302037211 */ /* 0x004fe400078ec0ff */
[----:B------:R-:W-:-:S03]  /*1770*/  SHF.L.U32 R2, R8, 0x1f, RZ ;  /* 0x0000001f08027819 */ /* 0x000fc600000006ff */
[----:B------:R-:W-:-:S04]  /*1780*/  IMAD R3, R10, 0x8, R3 ;  /* 0x000000080a037824 */ /* 0x000fc800078e0203 */
[----:B------:R-:W2:Y:S02]  /*1790*/  SYNCS.PHASECHK.TRANS64.TRYWAIT P0, [R3+URZ+0xd0], R2 ;  /* 0x0000d002030075a7 */ /* 0x000ea400080011ff */
[----:B--2---:R-:W-:Y:S05]  /*17a0*/  @!P0 BRA `(.L_x_24) ;  /* 0x0000009c00b88947 */ /* 0x004fea0003800000 */
.L_x_140:
[----:B------:R-:W-:Y:S01]  /*17b0*/  VIADD R10, R10, 0x1 ;  /* 0x000000010a0a7836 */ /* 0x000fe20000000000 */
[----:B------:R2:W-:Y:S04]  /*17c0*/  SYNCS.ARRIVE.TRANS64.A1T0 RZ, [R3+URZ+0xc0], RZ ;  /* 0x0000c0ff03ff79a7 */ /* 0x0005e800081000ff */
[----:B------:R-:W-:-:S04]  /*17d0*/  ISETP.NE.AND P0, PT, R10, 0x2, PT ;  /* 0x000000020a00780c */ /* 0x000fc80003f05270 */
[----:B------:R-:W-:Y:S02]  /*17e0*/  SEL R10, R10, RZ, P0 ;  /* 0x000000ff0a0a7207 */ /* 0x000fe40000000000 */
[----:B--2---:R-:W-:-:S04]  /*17f0*/  SEL R3, RZ, 0x1, P0 ;  /* 0x00000001ff037807 */ /* 0x004fc80000000000 */
[----:B------:R-:W-:-:S07]  /*1800*/  LOP3.LUT R8, R8, R3, RZ, 0x3c, !PT ;  /* 0x0000000308087212 */ /* 0x000fce00078e3cff */
.L_x_23:
[----:B------:R-:W-:Y:S01]  /*1810*/  UMOV UR6, 0x400 ;  /* 0x0000040000067882 */ /* 0x000fe20000000000 */
[----:B------:R-:W-:Y:S01]  /*1820*/  LEA.HI R3, R21, R21, RZ, 0x1 ;  /* 0x0000001515037211 */ /* 0x000fe200078f08ff */
[----:B-1----:R-:W-:Y:S01]  /*1830*/  ULEA UR6, UR37, UR6, 0x18 ;  /* 0x0000000625067291 */ /* 0x002fe2000f8ec0ff */
[----:B------:R-:W-:Y:S01]  /*1840*/  SHF.L.U32 R2, R15, 0x1f, RZ ;  /* 0x0000001f0f027819 */ /* 0x000fe200000006ff */
[----:B------:R-:W-:Y:S01]  /*1850*/  UISETP.GE.U32.AND UP0, UPT, UR4, 0x7f, UPT ;  /* 0x0000007f0400788c */ /* 0x000fe2000bf06070 */
[C---:B------:R-:W-:Y:S01]  /*1860*/  R2UR UR9, R16.reuse ;  /* 0x00000000100972ca */ /* 0x040fe200000e0000 */
[----:B------:R-:W-:Y:S01]  /*1870*/  ULEA UR8, UR23, UR6, 0x3 ;  /* 0x0000000617087291 */ /* 0x000fe2000f8e18ff */
[----:B------:R-:W-:Y:S01]  /*1880*/  IMAD.SHL.U32 R3, R3, 0x80, RZ ;  /* 0x0000008003037824 */ /* 0x000fe200078e00ff */
[----:B------:R-:W-:Y:S01]  /*1890*/  R2UR UR11, R16 ;  /* 0x00000000100b72ca */ /* 0x000fe200000e0000 */
[----:B------:R-:W-:-:S03]  /*18a0*/  UMOV UR25, URZ ;  /* 0x000000ff00197c82 */ /* 0x000fc60008000000 */
[----:B------:R-:W-:-:S03]  /*18b0*/  R2UR UR35, R3 ;  /* 0x00000000032372ca */ /* 0x000fc600000e0000 */
[----:B------:R1:W2:Y:S01]  /*18c0*/  SYNCS.PHASECHK.TRANS64.TRYWAIT P0, [UR8+0x18], R2 ;  /* 0x00001802ff0075a7 */ /* 0x0002a20008001108 */
[----:B------:R-:W-:-:S09]  /*18d0*/  R2UR UR8, R20 ;  /* 0x00000000140872ca */ /* 0x000fd200000e0000 */
[----:B------:R-:W-:-:S04]  /*18e0*/  ULOP3.LUT UR35, UR9, 0xffffff00, UR35, 0xf8, !UPT ;  /* 0xffffff0009237892 */ /* 0x000fc8000f8ef823 */
[----:B------:R-:W-:Y:S01]  /*18f0*/  ULEA UR11, UR8, UR11, 0x8 ;  /* 0x0000000b080b7291 */ /* 0x000fe2000f8e40ff */
[----:B------:R-:W-:Y:S11]  /*1900*/  BRA.U !UP0, `(.L_x_25) ;  /* 0x0000000108bc7547 */ /* 0x000ff6000b800000 */
[----:B------:R-:W-:Y:S01]  /*1910*/  UMOV UR16, UR21 ;  /* 0x0000001500107c82 */ /* 0x000fe20008000000 */
[----:B------:R-:W-:Y:S01]  /*1920*/  UMOV UR17, UR23 ;  /* 0x0000001700117c82 */ /* 0x000fe20008000000 */
[----:B------:R-:W-:-:S05]  /*1930*/  UMOV UR34, URZ ;  /* 0x000000ff00227c82 */ /* 0x000fca0008000000 */
.L_x_31:
[----:B------:R-:W-:Y:S01]  /*1940*/  ULEA UR33, UR17, UR6, 0x3 ;  /* 0x0000000611217291 */ /* 0x000fe2000f8e18ff */
[----:B------:R-:W-:Y:S01]  /*1950*/  @P5 MOV R3, 0x8000 ;  /* 0x0000800000035802 */ /* 0x000fe20000000f00 */
[----:B-12-4-:R-:W-:Y:S10]  /*1960*/  @P0 BRA `(.L_x_26) ;  /* 0x00000000000c0947 */ /* 0x016ff40003800000 */
[----:B------:R-:W-:-:S04]  /*1970*/  SHF.L.U32 R5, R15, 0x1f, RZ ;  /* 0x0000001f0f057819 */ /* 0x000fc800000006ff */
[----:B------:R-:W2:Y:S02]  /*1980*/  SYNCS.PHASECHK.TRANS64.TRYWAIT P0, [UR33+0x18], R5 ;  /* 0x00001805ff0075a7 */ /* 0x000ea40008001121 */
[----:B--2---:R-:W-:Y:S05]  /*1990*/  @!P0 BRA `(.L_x_27) ;  /* 0x0000009c00508947 */ /* 0x004fea0003800000 */
.L_x_26:
[----:B------:R2:W-:Y:S01]  /*19a0*/  @P5 SYNCS.ARRIVE.TRANS64 RZ, [UR33], R3 ;  /* 0x00000003ffff59a7 */ /* 0x0005e20008000021 */
[----:B------:R-:W-:Y:S02]  /*19b0*/  ULOP3.LUT UR8, UR22, 0x2, URZ, 0xfc, !UPT ;  /* 0x0000000216087892 */ /* 0x000fe4000f8efcff */
[----:B------:R-:W-:Y:S02]  /*19c0*/  UIADD3 UR16, UPT, UPT, UR16, 0x1, URZ ;  /* 0x0000000110107890 */ /* 0x000fe4000fffe0ff */
[----:B------:R-:W-:Y:S02]  /*19d0*/  UISETP.NE.AND UP0, UPT, UR8, 0x2, UPT ;  /* 0x000000020800788c */ /* 0x000fe4000bf05270 */
[----:B------:R-:W-:-:S07]  /*19e0*/  UISETP.NE.AND UP2, UPT, UR16, 0x1, UPT ;  /* 0x000000011000788c */ /* 0x000fce000bf45270 */
[----:B------:R-:W-:Y:S05]  /*19f0*/  BRA.U UP0, `(.L_x_28) ;  /* 0x0000000100047547 */ /* 0x000fea000b800000 */
[----:B------:R-:W-:Y:S05]  /*1a00*/  BPT.TRAP 0x1 ;  /* 0x000000040000795c */ /* 0x000fea0000300000 */
.L_x_28:
[----:B------:R-:W-:Y:S04]  /*1a10*/  BSSY.RECONVERGENT B0, `(.L_x_29) ;  /* 0x0000003000007945 */ /* 0x000fe80003800200 */
[----:B------:R-:W-:Y:S05]  /*1a20*/  @!P4 BRA `(.L_x_30) ;  /* 0x000000000004c947 */ /* 0x000fea0003800000 */
[----:B------:R-:W-:Y:S05]  /*1a30*/  BPT.TRAP 0x1 ;  /* 0x000000040000795c */ /* 0x000fea0000300000 */
.L_x_30:
[----:B------:R-:W-:Y:S05]  /*1a40*/  BSYNC.RECONVERGENT B0 ;  /* 0x0000000000007941 */ /* 0x000fea0003800200 */
.L_x_29:
[----:B------:R-:W-:Y:S02]  /*1a50*/  UIADD3 UR23, UPT, UPT, UR17, 0x1, URZ ;  /* 0x0000000111177890 */ /* 0x000fe4000fffe0ff */
[----:B------:R-:W-:Y:S02]  /*1a60*/  UIADD3 UR28, UP1, UPT, UR14, 0x80, URZ ;  /* 0x000000800e1c7890 */ /* 0x000fe4000ff3e0ff */
[----:B------:R-:W-:Y:S02]  /*1a70*/  UISETP.NE.AND UP0, UPT, UR23, 0x3, UPT ;  /* 0x000000031700788c */ /* 0x000fe4000bf05270 */
[----:B------:R-:W-:Y:S02]  /*1a80*/  ULOP3.LUT UR33, UR33, 0xfefffff8, URZ, 0xc0, !UPT ;  /* 0xfefffff821217892 */ /* 0x000fe4000f8ec0ff */
[----:B------:R-:W-:Y:S02]  /*1a90*/  USEL UR9, URZ, 0x1, UP0 ;  /* 0x00000001ff097887 */ /* 0x000fe40008000000 */
[----:B------:R-:W-:-:S02]  /*1aa0*/  USEL UR23, UR23, URZ, UP0 ;  /* 0x000000ff17177287 */ /* 0x000fc40008000000 */
[----:B------:R-:W-:Y:S02]  /*1ab0*/  UIADD3 UR26, UP0, UPT, UR14, 0x180, URZ ;  /* 0x000001800e1a7890 */ /* 0x000fe4000ff1e0ff */
[----:B------:R-:W-:Y:S01]  /*1ac0*/  ULEA UR8, UR23, UR6, 0x3 ;  /* 0x0000000617087291 */ /* 0x000fe2000f8e18ff */
[----:B------:R-:W-:Y:S01]  /*1ad0*/  LOP3.LUT R15, R15, UR9, RZ, 0x3c, !PT ;  /* 0x000000090f0f7c12 */ /* 0x000fe2000f8e3cff */
[----:B------:R-:W-:Y:S02]  /*1ae0*/  UIADD3.X UR29, UPT, UPT, URZ, UR15, URZ, UP1, !UPT ;  /* 0x0000000fff1d7290 */ /* 0x000fe40008ffe4ff */
[----:B------:R-:W-:Y:S01]  /*1af0*/  UIADD3.X UR27, UPT, UPT, URZ, UR15, URZ, UP0, !UPT ;  /* 0x0000000fff1b7290 */ /* 0x000fe200087fe4ff */
[----:B-1----:R-:W-:Y:S01]  /*1b00*/  SHF.L.U32 R2, R15, 0x1f, RZ ;  /* 0x0000001f0f027819 */ /* 0x002fe200000006ff */
[----:B------:R-:W-:Y:S01]  /*1b10*/  UMOV UR18, 0x0 ;  /* 0x0000000000127882 */ /* 0x000fe20000000000 */
[----:B------:R-:W-:Y:S01]  /*1b20*/  UMOV UR19, 0x10000000 ;  /* 0x1000000000137882 */ /* 0x000fe20000000000 */
[----:B------:R-:W-:Y:S01]  /*1b30*/  UMOV UR10, UR34 ;  /* 0x00000022000a7c82 */ /* 0x000fe20008000000 */
[----:B------:R4:W1:Y:S01]  /*1b40*/  SYNCS.PHASECHK.TRANS64.TRYWAIT P0, [UR8+0x18], R2 ;  /* 0x00001802ff0075a7 */ /* 0x0008620008001108 */
[----:B------:R-:W-:Y:S01]  /*1b50*/  ULEA UR8, UR17, UR6, 0xd ;  /* 0x0000000611087291 */ /* 0x000fe2000f8e68ff */
[----:B------:R-:W-:Y:S01]  /*1b60*/  UMOV UR12, UR36 ;  /* 0x00000024000c7c82 */ /* 0x000fe20008000000 */
[----:B------:R-:W-:-:S02]  /*1b70*/  UMOV UR9, UR33 ;  /* 0x0000002100097c82 */ /* 0x000fc40008000000 */
[----:B------:R-:W-:Y:S02]  /*1b80*/  UIADD3 UR32, UPT, UPT, UR8, 0xc400, URZ ;  /* 0x0000c40008207890 */ /* 0x000fe4000fffe0ff */
[----:B------:R-:W-:Y:S01]  /*1b90*/  UIADD3 UR8, UPT, UPT, UR8, 0x12400, URZ ;  /* 0x0001240008087890 */ /* 0x000fe2000fffe0ff */
[----:B------:R-:W-:Y:S01]  /*1ba0*/  UMOV UR25, UR13 ;  /* 0x0000000d00197c82 */ /* 0x000fe20008000000 */
[----:B------:R-:W-:-:S05]  /*1bb0*/  UMOV UR17, UR23 ;  /* 0x0000001700117c82 */ /* 0x000fca0008000000 */
[----:B------:R2:W-:Y:S02]  /*1bc0*/  UTMALDG.3D.2CTA [UR32], [UR28], desc[UR18] ;  /* 0x000012201c0075b4 */ /* 0x0005e40008211000 */
[----:B------:R4:W-:Y:S01]  /*1bd0*/  UTMALDG.3D.2CTA [UR8], [UR26], desc[UR18] ;  /* 0x000012081a0075b4 */ /* 0x0009e20008211000 */
[----:B--2---:R-:W-:Y:S01]  /*1be0*/  UIADD3 UR34, UPT, UPT, UR34, 0x40, URZ ;  /* 0x0000004022227890 */ /* 0x004fe2000fffe0ff */
[----:B------:R-:W-:Y:S11]  /*1bf0*/  BRA.U UP2, `(.L_x_31) ;  /* 0xfffffffd02507547 */ /* 0x000ff6000b83ffff */
.L_x_25:
[----:B----4-:R-:W-:Y:S01]  /*1c00*/  ULEA UR8, UR23, UR6, 0x3 ;  /* 0x0000000617087291 */ /* 0x010fe2000f8e18ff */
[----:B-1----:R-:W-:Y:S01]  /*1c10*/  SHF.L.U32 R2, R15, 0x1f, RZ ;  /* 0x0000001f0f027819 */ /* 0x002fe200000006ff */
[----:B------:R-:W-:Y:S01]  /*1c20*/  @!P1 SYNCS.ARRIVE.TRANS64.A1T0 RZ, [UR6+0x78], RZ ;  /* 0x000078ffffff99a7 */ /* 0x000fe20008100006 */
[----:B------:R-:W-:-:S06]  /*1c30*/  UISETP.GT.AND UP0, UPT, UR7, UR5, UPT ;  /* 0x000000050700728c */ /* 0x000fcc000bf04270 */
[----:B--2---:R1:W2:Y:S03]  /*1c40*/  SYNCS.PHASECHK.TRANS64.TRYWAIT P0, [UR8+0x18], R2 ;  /* 0x00001802ff0075a7 */ /* 0x0042a60008001108 */
[----:B------:R-:W-:Y:S05]  /*1c50*/  BRA.U !UP0, `(.L_x_32) ;  /* 0x0000000108bc7547 */ /* 0x000fea000b800000 */
[----:B------:R-:W-:Y:S01]  /*1c60*/  UIADD3 UR26, UPT, UPT, UR24, UR25, URZ ;  /* 0x00000019181a7290 */ /* 0x000fe2000fffe0ff */
[----:B------:R-:W-:-:S11]  /*1c70*/  UMOV UR27, UR23 ;  /* 0x00000017001b7c82 */ /* 0x000fd60008000000 */
.L_x_38:
[----:B------:R-:W-:Y:S01]  /*1c80*/  ULEA UR17, UR27, UR6, 0x3 ;  /* 0x000000061b117291 */ /* 0x000fe2000f8e18ff */
[----:B--2---:R-:W-:Y:S01]  /*1c90*/  @P5 MOV R3, 0x8000 ;  /* 0x0000800000035802 */ /* 0x004fe20000000f00 */
[----:B-12---:R-:W-:Y:S10]  /*1ca0*/  @P0 BRA `(.L_x_33) ;  /* 0x00000000000c0947 */ /* 0x006ff40003800000 */
[----:B------:R-:W-:-:S04]  /*1cb0*/  SHF.L.U32 R5, R15, 0x1f, RZ ;  /* 0x0000001f0f057819 */ /* 0x000fc800000006ff */
[----:B------:R-:W2:Y:S02]  /*1cc0*/  SYNCS.PHASECHK.TRANS64.TRYWAIT P0, [UR17+0x18], R5 ;  /* 0x00001805ff0075a7 */ /* 0x000ea40008001111 */
[----:B--2---:R-:W-:Y:S05]  /*1cd0*/  @!P0 BRA `(.L_x_34) ;  /* 0x0000009800988947 */ /* 0x004fea0003800000 */
.L_x_33:
[----:B------:R2:W-:Y:S01]  /*1ce0*/  @P5 SYNCS.ARRIVE.TRANS64 RZ, [UR17], R3 ;  /* 0x00000003ffff59a7 */ /* 0x0005e20008000011 */
[----:B------:R-:W-:-:S04]  /*1cf0*/  ULOP3.LUT UR8, UR22, 0x2, URZ, 0xfc, !UPT ;  /* 0x0000000216087892 */ /* 0x000fc8000f8efcff */
[----:B------:R-:W-:-:S09]  /*1d00*/  UISETP.NE.AND UP0, UPT, UR8, 0x2, UPT ;  /* 0x000000020800788c */ /* 0x000fd2000bf05270 */
[----:B------:R-:W-:Y:S05]  /*1d10*/  BRA.U UP0, `(.L_x_35) ;  /* 0x0000000100047547 */ /* 0x000fea000b800000 */
[----:B------:R-:W-:Y:S05]  /*1d20*/  BPT.TRAP 0x1 ;  /* 0x000000040000795c */ /* 0x000fea0000300000 */
.L_x_35:
[----:B------:R-:W-:Y:S04]  /*1d30*/  BSSY.RECONVERGENT B0, `(.L_x_36) ;  /* 0x0000003000007945 */ /* 0x000fe80003800200 */
[----:B------:R-:W-:Y:S05]  /*1d40*/  @!P4 BRA `(.L_x_37) ;  /* 0x000000000004c947 */ /* 0x000fea0003800000 */
[----:B------:R-:W-:Y:S05]  /*1d50*/  BPT.TRAP 0x1 ;  /* 0x000000040000795c */ /* 0x000fea0000300000 */
.L_x_37:
[----:B------:R-:W-:Y:S05]  /*1d60*/  BSYNC.RECONVERGENT B0 ;  /* 0x0000000000007941 */ /* 0x000fea0003800200 */
.L_x_36:
[----:B------:R-:W-:Y:S02]  /*1d70*/  UIADD3 UR23, UPT, UPT, UR27, 0x1, URZ ;  /* 0x000000011b177890 */ /* 0x000fe4000fffe0ff */
[----:B------:R-:W-:Y:S02]  /*1d80*/  UIADD3 UR32, UP1, UPT, UR14, 0x80, URZ ;  /* 0x000000800e207890 */ /* 0x000fe4000ff3e0ff */
[----:B------:R-:W-:Y:S02]  /*1d90*/  UISETP.NE.AND UP0, UPT, UR23, 0x3, UPT ;  /* 0x000000031700788c */ /* 0x000fe4000bf05270 */
[----:B------:R-:W-:Y:S02]  /*1da0*/  USHF.L.U32 UR18, UR25, 0x6, URZ ;  /* 0x0000000619127899 */ /* 0x000fe400080006ff */
[----:B------:R-:W-:Y:S02]  /*1db0*/  USEL UR9, URZ, 0x1, UP0 ;  /* 0x00000001ff097887 */ /* 0x000fe40008000000 */
[----:B------:R-:W-:-:S02]  /*1dc0*/  USEL UR23, UR23, URZ, UP0 ;  /* 0x000000ff17177287 */ /* 0x000fc40008000000 */
[----:B------:R-:W-:Y:S02]  /*1dd0*/  UIADD3 UR30, UP0, UPT, UR14, 0x180, URZ ;  /* 0x000001800e1e7890 */ /* 0x000fe4000ff1e0ff */
[----:B------:R-:W-:Y:S01]  /*1de0*/  ULEA UR8, UR23, UR6, 0x3 ;  /* 0x0000000617087291 */ /* 0x000fe2000f8e18ff */
[----:B------:R-:W-:Y:S01]  /*1df0*/  LOP3.LUT R15, R15, UR9, RZ, 0x3c, !PT ;  /* 0x000000090f0f7c12 */ /* 0x000fe2000f8e3cff */
[----:B------:R-:W-:Y:S02]  /*1e00*/  ULOP3.LUT UR17, UR17, 0xfefffff8, URZ, 0xc0, !UPT ;  /* 0xfefffff811117892 */ /* 0x000fe4000f8ec0ff */
[----:B------:R-:W-:Y:S01]  /*1e10*/  UIADD3.X UR33, UPT, UPT, URZ, UR15, URZ, UP1, !UPT ;  /* 0x0000000fff217290 */ /* 0x000fe20008ffe4ff */
[----:B-1----:R-:W-:Y:S01]  /*1e20*/  SHF.L.U32 R2, R15, 0x1f, RZ ;  /* 0x0000001f0f027819 */ /* 0x002fe200000006ff */
[----:B------:R-:W-:Y:S01]  /*1e30*/  UIADD3.X UR31, UPT, UPT, URZ, UR15, URZ, UP0, !UPT ;  /* 0x0000000fff1f7290 */ /* 0x000fe200087fe4ff */
[----:B------:R-:W-:Y:S02]  /*1e40*/  UMOV UR28, 0x0 ;  /* 0x00000000001c7882 */ /* 0x000fe40000000000 */
[----:B------:R4:W1:Y:S01]  /*1e50*/  SYNCS.PHASECHK.TRANS64.TRYWAIT P0, [UR8+0x18], R2 ;  /* 0x00001802ff0075a7 */ /* 0x0008620008001108 */
[----:B------:R-:W-:Y:S01]  /*1e60*/  ULEA UR8, UR27, UR6, 0xd ;  /* 0x000000061b087291 */ /* 0x000fe2000f8e68ff */
[----:B------:R-:W-:Y:S01]  /*1e70*/  UMOV UR29, 0x10000000 ;  /* 0x10000000001d7882 */ /* 0x000fe20000000000 */
[----:B------:R-:W-:-:S02]  /*1e80*/  UMOV UR19, UR35 ;  /* 0x0000002300137c82 */ /* 0x000fc40008000000 */
[----:B------:R-:W-:Y:S02]  /*1e90*/  UIADD3 UR16, UPT, UPT, UR8, 0xc400, URZ ;  /* 0x0000c40008107890 */ /* 0x000fe4000fffe0ff */
[----:B------:R-:W-:Y:S01]  /*1ea0*/  UIADD3 UR8, UPT, UPT, UR8, 0x12400, URZ ;  /* 0x0001240008087890 */ /* 0x000fe2000fffe0ff */
[----:B------:R-:W-:Y:S01]  /*1eb0*/  UMOV UR20, UR36 ;  /* 0x0000002400147c82 */ /* 0x000fe20008000000 */
[----:B------:R-:W-:Y:S01]  /*1ec0*/  UMOV UR12, UR36 ;  /* 0x00000024000c7c82 */ /* 0x000fe20008000000 */
[----:B------:R-:W-:Y:S01]  /*1ed0*/  UMOV UR9, UR17 ;  /* 0x0000001100097c82 */ /* 0x000fe20008000000 */
[----:B------:R-:W-:Y:S01]  /*1ee0*/  UMOV UR10, UR18 ;  /* 0x00000012000a7c82 */ /* 0x000fe20008000000 */
[----:B------:R-:W-:Y:S02]  /*1ef0*/  UIADD3 UR25, UPT, UPT, UR25, 0x1, URZ ;  /* 0x0000000119197890 */ /* 0x000fe4000fffe0ff */
[----:B------:R4:W-:Y:S01]  /*1f00*/  UTMALDG.3D.2CTA [UR16], [UR32], desc[UR28] ;  /* 0x00001c10200075b4 */ /* 0x0009e20008211000 */
[----:B------:R-:W-:Y:S01]  /*1f10*/  UMOV UR27, UR23 ;  /* 0x00000017001b7c82 */ /* 0x000fe20008000000 */
[----:B------:R-:W-:Y:S01]  /*1f20*/  UISETP.NE.AND UP0, UPT, UR25, UR26, UPT ;  /* 0x0000001a1900728c */ /* 0x000fe2000bf05270 */
[----:B------:R4:W-:Y:S08]  /*1f30*/  UTMALDG.3D.2CTA [UR8], [UR30], desc[UR28] ;  /* 0x00001c081e0075b4 */ /* 0x0009f00008211000 */
[----:B----4-:R-:W-:Y:S05]  /*1f40*/  BRA.U UP0, `(.L_x_38) ;  /* 0xfffffffd004c7547 */ /* 0x010fea000b83ffff */
.L_x_32:
[----:B-1----:R-:W-:Y:S01]  /*1f50*/  LEA R2, R14, UR6, 0x3 ;  /* 0x000000060e027c11 */ /* 0x002fe2000f8e18ff */
[----:B------:R-:W-:Y:S01]  /*1f60*/  NOP ;  /* 0x0000000000007918 */ /* 0x000fe20000000000 */
[----:B--2---:R-:W-:Y:S02]  /*1f70*/  SHF.L.U32 R3, R12, 0x1f, RZ ;  /* 0x0000001f0c037819 */ /* 0x004fe400000006ff */
[----:B------:R-:W-:Y:S02]  /*1f80*/  LEA R4, R14, UR6, 0x4 ;  /* 0x000000060e047c11 */ /* 0x000fe4000f8e20ff */
[----:B------:R-:W1:Y:S02]  /*1f90*/  SYNCS.PHASECHK.TRANS64.TRYWAIT P0, [R2+URZ+0x80], R3 ;  /* 0x00008003020075a7 */ /* 0x000e6400080011ff */
[----:B-1----:R-:W-:Y:S05]  /*1fa0*/  @!P0 BRA `(.L_x_39) ;  /* 0x0000009400fc8947 */ /* 0x002fea0003800000 */
.L_x_143:
[----:B------:R-:W2:Y:S01]  /*1fb0*/  LDS.128 R4, [R4+0xf0] ;  /* 0x0000f00004047984 */ /* 0x000ea20000000c00 */
[----:B------:R-:W-:Y:S01]  /*1fc0*/  ISETP.GE.AND P0, PT, R72, 0x1, PT ;  /* 0x000000014800780c */ /* 0x000fe20003f06270 */
[----:B-1----:R-:W-:Y:S01]  /*1fd0*/  VIADD R2, R2, 0x90 ;  /* 0x0000009002027836 */ /* 0x002fe20000000000 */
[----:B------:R-:W-:Y:S01]  /*1fe0*/  @!PT LDS RZ, [RZ] ;  /* 0x00000000fffff984 */ /* 0x000fe20000000800 */
[----:B------:R-:W-:Y:S01]  /*1ff0*/  @!PT LDS RZ, [RZ] ;  /* 0x00000000fffff984 */ /* 0x000fe20000000800 */
[----:B------:R-:W-:Y:S01]  /*2000*/  @!PT LDS RZ, [RZ] ;  /* 0x00000000fffff984 */ /* 0x000fe20000000800 */
[----:B------:R-:W-:Y:S01]  /*2010*/  @!PT LDS RZ, [RZ] ;  /* 0x00000000fffff984 */ /* 0x000fe20000000800 */
[----:B------:R1:W-:Y:S06]  /*2020*/  MEMBAR.ALL.CTA ;  /* 0x0000000000007992 */ /* 0x0003ec0000008000 */
[----:B-1----:R-:W1:Y:S01]  /*2030*/  FENCE.VIEW.ASYNC.S ;  /* 0x00000000000073c6 */ /* 0x002e620000000000 */
[----:B------:R-:W-:-:S04]  /*2040*/  PRMT R2, RZ, 0x654, R2 ;  /* 0x00000654ff027816 */ /* 0x000fc80000000002 */
[----:B-1----:R1:W-:Y:S01]  /*2050*/  SYNCS.ARRIVE.TRANS64.RED.A1T0 RZ, [R2+URZ], RZ ;  /* 0x000000ff02ff79a7 */ /* 0x0023e200081004ff */
[----:B--2---:R-:W-:-:S13]  /*2060*/  LOP3.LUT P2, RZ, R6, 0x1, RZ, 0xc0, !PT ;  /* 0x0000000106ff7812 */ /* 0x004fda000784c0ff */
[----:B------:R-:W-:Y:S01]  /*2070*/  @P2 SHF.R.U32.HI R3, RZ, 0x10, R5 ;  /* 0x00000010ff032819 */ /* 0x000fe20000011605 */
[----:B------:R-:W-:Y:S01]  /*2080*/  VOTEU.ANY UP0, P2 ;  /* 0x0000000000ff7886 */ /* 0x000fe20001000100 */
[----:B------:R-:W-:Y:S02]  /*2090*/  @P2 MOV R13, R4 ;  /* 0x00000004000d2202 */ /* 0x000fe40000000f00 */
[----:B------:R-:W-:Y:S02]  /*20a0*/  @P2 R2UR.BROADCAST UR8, R3 ;  /* 0x00000000030822ca */ /* 0x000fe400008e0000 */
[----:B------:R-:W-:-:S11]  /*20b0*/  @P2 LOP3.LUT R11, R5, 0xffff, RZ, 0xc0, !PT ;  /* 0x0000ffff050b2812 */ /* 0x000fd600078ec0ff */
[----:B------:R-:W-:Y:S01]  /*20c0*/  @UP0 UMOV UR36, UR8 ;  /* 0x0000000800240c82 */ /* 0x000fe20008000000 */
[----:B-1----:R-:W-:Y:S05]  /*20d0*/  @!P0 BRA `(.L_x_40) ;  /* 0x0000000000b88947 */ /* 0x002fea0003800000 */
[----:B------:R-:W3:Y:S01]  /*20e0*/  LDC.64 R4, c[0x0][0xb18] ;  /* 0x0002c600ff047b82 */ /* 0x000ee20000000a00 */
[----:B------:R-:W-:-:S07]  /*20f0*/  ISETP.NE.AND P3, PT, R72, 0x1, PT ;  /* 0x000000014800780c */ /* 0x000fce0003f65270 */
[----:B------:R-:W1:Y:S08]  /*2100*/  LDC.64 R6, c[0x0][0xb10] ;  /* 0x0002c400ff067b82 */ /* 0x000e700000000a00 */
[----:B------:R-:W2:Y:S08]  /*2110*/  LDC R17, c[0x0][0xb20] ;  /* 0x0002c800ff117b82 */ /* 0x000eb00000000800 */
[----:B------:R-:W4:Y:S01]  /*2120*/  LDC R18, c[0x0][0xb0c] ;  /* 0x0002c300ff127b82 */ /* 0x000f220000000800 */
[----:B---3--:R-:W-:Y:S01]  /*2130*/  IMAD.HI.U32 R22, R0, R5, RZ ;  /* 0x0000000500167227 */ /* 0x008fe200078e00ff */
[----:B------:R-:W-:-:S06]  /*2140*/  ISETP.NE.AND P0, PT, R4, 0x1, PT ;  /* 0x000000010400780c */ /* 0x000fcc0003f05270 */
[----:B------:R-:W3:Y:S01]  /*2150*/  LDC.64 R2, c[0x0][0xb28] ;  /* 0x0002ca00ff027b82 */ /* 0x000ee20000000a00 */
[----:B-1----:R-:W-:-:S04]  /*2160*/  IMAD.HI.U32 R20, R9, R6, RZ ;  /* 0x0000000609147227 */ /* 0x002fc800078e00ff */
[----:B------:R-:W-:Y:S01]  /*2170*/  IMAD.HI.U32 R24, R13, R6, RZ ;  /* 0x000000060d187227 */ /* 0x000fe200078e00ff */
[----:B------:R-:W-:Y:S02]  /*2180*/  SHF.R.U32.HI R20, RZ, R7, R20 ;  /* 0x00000007ff147219 */ /* 0x000fe40000011614 */
[----:B--2---:R-:W-:Y:S01]  /*2190*/  SHF.R.U32.HI R19, RZ, R17, R22 ;  /* 0x00000011ff137219 */ /* 0x004fe20000011616 */
[----:B------:R-:W-:Y:S01]  /*21a0*/  IMAD.HI.U32 R22, R11, R5, RZ ;  /* 0x000000050b167227 */ /* 0x000fe200078e00ff */
[----:B------:R-:W-:Y:S02]  /*21b0*/  SHF.R.U32.HI R24, RZ, R7, R24 ;  /* 0x00000007ff187219 */ /* 0x000fe40000011618 */
[----:B------:R-:W-:Y:S02]  /*21c0*/  SEL R19, R0, R19, !P0 ;  /* 0x0000001300137207 */ /* 0x000fe40004000000 */
[----:B------:R-:W-:Y:S02]  /*21d0*/  SHF.R.U32.HI R22, RZ, R17, R22 ;  /* 0x00000011ff167219 */ /* 0x000fe40000011616 */
[----:B----4-:R-:W-:-:S02]  /*21e0*/  ISETP.NE.AND P1, PT, R18, 0x1, PT ;  /* 0x000000011200780c */ /* 0x010fc40003f25270 */
[----:B------:R-:W-:Y:S02]  /*21f0*/  SEL R5, R11, R22, !P0 ;  /* 0x000000160b057207 */ /* 0x000fe40004000000 */
[----:B------:R-:W-:Y:S02]  /*2200*/  SEL R21, R9, R20, !P1 ;  /* 0x0000001409157207 */ /* 0x000fe40004800000 */
[----:B------:R-:W-:Y:S01]  /*2210*/  SEL R7, R13, R24, !P1 ;  /* 0x000000180d077207 */ /* 0x000fe20004800000 */
[----:B---3--:R-:W-:Y:S01]  /*2220*/  IMAD.HI.U32 R20, R19, R2, RZ ;  /* 0x0000000213147227 */ /* 0x008fe200078e00ff */
[----:B------:R-:W-:-:S03]  /*2230*/  IADD3 R17, PT, PT, -R5, RZ, RZ ;  /* 0x000000ff05117210 */ /* 0x000fc60007ffe1ff */
        /* <DEDUP_REMOVED lines=11> */
[----:B------:R-:W-:-:S04]  /*22f0*/  @!P0 IMAD.HI.U32 R20, R7, R2, RZ ;  /* 0x0000000207148227 */ /* 0x000fc800078e00ff */
[----:B------:R-:W-:Y:S01]  /*2300*/  IMAD.MOV R2, RZ, RZ, -R6 ;  /* 0x000000ffff027224 */ /* 0x000fe200078e0a06 */
[----:B------:R-:W-:-:S03]  /*2310*/  @!P0 SHF.R.U32.HI R20, RZ, R3, R20 ;  /* 0x00000003ff148219 */ /* 0x000fc60000011614 */
[----:B------:R-:W-:Y:S01]  /*2320*/  IMAD R2, R72, R2, R5 ;  /* 0x0000000248027224 */ /* 0x000fe200078e0205 */
        /* <DEDUP_REMOVED lines=9> */
.L_x_40:
[----:B------:R-:W1:Y:S02]  /*23c0*/  LDCU UR8, c[0x0][0xb30] ;  /* 0x00016600ff0877ac */ /* 0x000e640008000800 */
[----:B-1----:R-:W-:-:S09]  /*23d0*/  UISETP.NE.AND UP0, UPT, UR8, 0x1, UPT ;  /* 0x000000010800788c */ /* 0x002fd2000bf05270 */
[----:B------:R-:W-:Y:S05]  /*23e0*/  BRA.U UP0, `(.L_x_41) ;  /* 0x0000000100407547 */ /* 0x000fea000b800000 */
[----:B------:R-:W1:Y:S08]  /*23f0*/  LDC.64 R4, c[0x0][0xb10] ;  /* 0x0002c400ff047b82 */ /* 0x000e700000000a00 */
[----:B------:R-:W2:Y:S08]  /*2400*/  LDC.64 R2, c[0x0][0xb18] ;  /* 0x0002c600ff027b82 */ /* 0x000eb00000000a00 */
[----:B------:R-:W4:Y:S08]  /*2410*/  LDC R6, c[0x0][0xb20] ;  /* 0x0002c800ff067b82 */ /* 0x000f300000000800 */
[----:B------:R-:W3:Y:S01]  /*2420*/  LDC R18, c[0x0][0xb0c] ;  /* 0x0002c300ff127b82 */ /* 0x000ee20000000800 */
[----:B-1----:R-:W-:-:S05]  /*2430*/  IMAD.HI.U32 R4, R13, R4, RZ ;  /* 0x000000040d047227 */ /* 0x002fca00078e00ff */
[----:B------:R-:W-:Y:S01]  /*2440*/  SHF.R.U32.HI R4, RZ, R5, R4 ;  /* 0x00000005ff047219 */ /* 0x000fe20000011604 */
[----:B--2---:R-:W-:Y:S01]  /*2450*/  IMAD.HI.U32 R3, R11, R3, RZ ;  /* 0x000000030b037227 */ /* 0x004fe200078e00ff */
[----:B------:R-:W-:-:S04]  /*2460*/  ISETP.NE.AND P0, PT, R2, 0x1, PT ;  /* 0x000000010200780c */ /* 0x000fc80003f05270 */
[----:B----4-:R-:W-:-:S04]  /*2470*/  SHF.R.U32.HI R6, RZ, R6, R3 ;  /* 0x00000006ff067219 */ /* 0x010fc80000011603 */
[----:B------:R-:W-:Y:S02]  /*2480*/  SEL R3, R11, R6, !P0 ;  /* 0x000000060b037207 */ /* 0x000fe40004000000 */
[----:B---3--:R-:W-:-:S04]  /*2490*/  ISETP.NE.AND P1, PT, R18, 0x1, PT ;  /* 0x000000011200780c */ /* 0x008fc80003f25270 */
[----:B------:R-:W-:-:S05]  /*24a0*/  SEL R4, R13, R4, !P1 ;  /* 0x000000040d047207 */ /* 0x000fca0004800000 */
[----:B------:R-:W-:Y:S02]  /*24b0*/  IMAD.IADD R5, R3, 0x1, -R4 ;  /* 0x0000000103057824 */ /* 0x000fe400078e0a04 */
[----:B------:R-:W-:Y:S02]  /*24c0*/  IMAD.IADD R3, R4, 0x1, -R3 ;  /* 0x0000000104037824 */ /* 0x000fe400078e0a03 */
[----:B------:R-:W-:Y:S02]  /*24d0*/  IMAD R13, R5, R18, R13 ;  /* 0x00000012050d7224 */ /* 0x000fe400078e020d */
[----:B------:R-:W-:-:S07]  /*24e0*/  IMAD R11, R3, R2, R11 ;  /* 0x00000002030b7224 */ /* 0x000fce00078e020b */
.L_x_41:
[----:B------:R-:W-:Y:S01]  /*24f0*/  VIADD R14, R14, 0x1 ;  /* 0x000000010e0e7836 */ /* 0x000fe20000000000 */
[----:B------:R-:W-:Y:S01]  /*2500*/  PLOP3.LUT P1, PT, PT, PT, PT, 0x80, 0x8 ;  /* 0x000000000008781c */ /* 0x000fe20003f2f070 */
[----:B------:R-:W-:Y:S02]  /*2510*/  IMAD.IADD R21, R13, 0x1, R154 ;  /* 0x000000010d157824 */ /* 0x000fe400078e029a */
[----:B------:R-:W-:Y:S01]  /*2520*/  IMAD.IADD R20, R11, 0x1, R152 ;  /* 0x000000010b147824 */ /* 0x000fe200078e0298 */
[----:B------:R-:W-:-:S04]  /*2530*/  ISETP.NE.AND P0, PT, R14, 0x2, PT ;  /* 0x000000020e00780c */ /* 0x000fc80003f05270 */
[----:B------:R-:W-:Y:S02]  /*2540*/  SEL R3, RZ, 0x1, P0 ;  /* 0x00000001ff037807 */ /* 0x000fe40000000000 */
[----:B------:R-:W-:Y:S02]  /*2550*/  SEL R14, R14, RZ, P0 ;  /* 0x000000ff0e0e7207 */ /* 0x000fe40000000000 */
[----:B------:R-:W-:Y:S01]  /*2560*/  LOP3.LUT R12, R12, R3, RZ, 0x3c, !PT ;  /* 0x000000030c0c7212 */ /* 0x000fe200078e3cff */
[----:B------:R-:W-:Y:S06]  /*2570*/  @P2 BRA `(.L_x_42) ;  /* 0xfffffff000642947 */ /* 0x000fec000383ffff */
[----:B------:R-:W-:Y:S01]  /*2580*/  UIADD3 UR6, UPT, UPT, UR6, 0x18, URZ ;  /* 0x0000001806067890 */ /* 0x000fe2000fffe0ff */
[----:B------:R-:W-:-:S03]  /*2590*/  SHF.L.U32 R3, R15, 0x1f, RZ ;  /* 0x0000001f0f037819 */ /* 0x000fc600000006ff */
[----:B------:R-:W-:-:S09]  /*25a0*/  ULEA UR4, UR23, UR6, 0x3 ;  /* 0x0000000617047291 */ /* 0x000fd2000f8e18ff */
[----:B------:R-:W1:Y:S02]  /*25b0*/  SYNCS.PHASECHK.TRANS64.TRYWAIT P0, [UR4], R3 ;  /* 0x00000003ff0075a7 */ /* 0x000e640008001104 */
[----:B-1----:R-:W-:Y:S05]  /*25c0*/  @!P0 BRA `(.L_x_43) ;  /* 0x0000009000888947 */ /* 0x002fea0003800000 */
.L_x_145:
[----:B------:R-:W-:-:S04]  /*25d0*/  UIADD3 UR5, UPT, UPT, UR23, 0x1, URZ ;  /* 0x0000000117057890 */ /* 0x000fc8000fffe0ff */
[----:B------:R-:W-:-:S04]  /*25e0*/  UISETP.NE.AND UP0, UPT, UR5, 0x3, UPT ;  /* 0x000000030500788c */ /* 0x000fc8000bf05270 */
[----:B------:R-:W-:Y:S02]  /*25f0*/  USEL UR7, URZ, 0x1, UP0 ;  /* 0x00000001ff077887 */ /* 0x000fe40008000000 */
[----:B------:R-:W-:-:S04]  /*2600*/  USEL UR5, UR5, URZ, UP0 ;  /* 0x000000ff05057287 */ /* 0x000fc80008000000 */
[----:B------:R-:W-:Y:S01]  /*2610*/  ULEA UR4, UR5, UR6, 0x3 ;  /* 0x0000000605047291 */ /* 0x000fe2000f8e18ff */
[----:B------:R-:W-:-:S04]  /*2620*/  LOP3.LUT R15, R15, UR7, RZ, 0x3c, !PT ;  /* 0x000000070f0f7c12 */ /* 0x000fc8000f8e3cff */
[----:B-1----:R-:W-:-:S04]  /*2630*/  SHF.L.U32 R3, R15, 0x1f, RZ ;  /* 0x0000001f0f037819 */ /* 0x002fc800000006ff */
[----:B------:R-:W1:Y:S02]  /*2640*/  SYNCS.PHASECHK.TRANS64.TRYWAIT P0, [UR4], R3 ;  /* 0x00000003ff0075a7 */ /* 0x000e640008001104 */
[----:B-1----:R-:W-:Y:S05]  /*2650*/  @!P0 BRA `(.L_x_44) ;  /* 0x00000090007c8947 */ /* 0x002fea0003800000 */
.L_x_147:
[----:B------:R-:W-:-:S04]  /*2660*/  UIADD3 UR5, UPT, UPT, UR5, 0x1, URZ ;  /* 0x0000000105057890 */ /* 0x000fc8000fffe0ff */
[----:B------:R-:W-:-:S04]  /*2670*/  UISETP.NE.AND UP0, UPT, UR5, 0x3, UPT ;  /* 0x000000030500788c */ /* 0x000fc8000bf05270 */
[----:B------:R-:W-:Y:S02]  /*2680*/  USEL UR4, URZ, 0x1, UP0 ;  /* 0x00000001ff047887 */ /* 0x000fe40008000000 */
[----:B------:R-:W-:-:S04]  /*2690*/  USEL UR5, UR5, URZ, UP0 ;  /* 0x000000ff05057287 */ /* 0x000fc80008000000 */
[----:B------:R-:W-:Y:S01]  /*26a0*/  ULEA UR5, UR5, UR6, 0x3 ;  /* 0x0000000605057291 */ /* 0x000fe2000f8e18ff */
[----:B-1----:R-:W-:-:S04]  /*26b0*/  LOP3.LUT R3, R15, UR4, RZ, 0x3c, !PT ;  /* 0x000000040f037c12 */ /* 0x002fc8000f8e3cff */
[----:B------:R-:W-:Y:S01]  /*26c0*/  SHF.L.U32 R3, R3, 0x1f, RZ ;  /* 0x0000001f03037819 */ /* 0x000fe200000006ff */
[----:B---3--:R-:W-:-:S07]  /*26d0*/  IMAD.U32 R0, RZ, RZ, UR5 ;  /* 0x00000005ff007e24 */ /* 0x008fce000f8e00ff */
.L_x_45:
[----:B-1----:R1:W2:Y:S02]  /*26e0*/  SYNCS.PHASECHK.TRANS64.TRYWAIT P0, [R0+URZ], R3 ;  /* 0x00000003000075a7 */ /* 0x0022a400080011ff */
[----:B--2---:R-:W-:Y:S05]  /*26f0*/  @!P0 NANOSLEEP.SYNCS 0x989680 ;  /* 0x009896800000895d */ /* 0x004fea0003900000 */
[----:B------:R-:W2:Y:S02]  /*2700*/  @!P0 SYNCS.PHASECHK.TRANS64 P0, [R0+URZ], R3 ;  /* 0x00000003000085a7 */ /* 0x000ea400080010ff */
[----:B--2---:R-:W-:Y:S05]  /*2710*/  @P0 EXIT ;  /* 0x000000000000094d */ /* 0x004fea0003800000 */
[----:B------:R-:W-:Y:S05]  /*2720*/  BRA `(.L_x_45) ;  /* 0xfffffffc00ec7947 */ /* 0x000fea000383ffff */
.L_x_22:
[----:B------:R-:W-:-:S04]  /*2730*/  UISETP.NE.AND UP1, UPT, UR37, URZ, UPT ;  /* 0x000000ff2500728c */ /* 0x000fc8000bf25270 */
[----:B------:R-:W-:-:S09]  /*2740*/  UISETP.NE.OR UP1, UPT, UR10, 0x1, UP1 ;  /* 0x000000010a00788c */ /* 0x000fd20008f25670 */
[----:B------:R-:W-:Y:S05]  /*2750*/  BRA.U UP1, `(.L_x_46) ;  /* 0x00000005014c7547 */ /* 0x000fea000b800000 */
[----:B------:R-:W-:Y:S01]  /*2760*/  HFMA2 R11, -RZ, RZ, 0, 0 ;  /* 0x00000000ff0b7431 */ /* 0x000fe200000001ff */
[----:B------:R-:W-:Y:S01]  /*2770*/  ISETP.GE.U32.AND P2, PT, R10, 0x2, PT ;  /* 0x000000020a00780c */ /* 0x000fe20003f46070 */
[----:B------:R-:W-:Y:S01]  /*2780*/  IMAD.MOV.U32 R12, RZ, RZ, 0x1 ;  /* 0x00000001ff0c7424 */ /* 0x000fe200078e00ff */
[----:B------:R-:W-:Y:S01]  /*2790*/  CS2R R8, SRZ ;  /* 0x0000000000087805 */ /* 0x000fe2000001ff00 */
[----:B------:R-:W-:Y:S01]  /*27a0*/  IMAD.MOV.U32 R3, RZ, RZ, RZ ;  /* 0x000000ffff037224 */ /* 0x000fe200078e00ff */
[----:B------:R-:W-:Y:S01]  /*27b0*/  UMOV UR4, 0x400 ;  /* 0x0000040000047882 */ /* 0x000fe20000000000 */
[----:B------:R-:W-:Y:S01]  /*27c0*/  UMOV UR6, URZ ;  /* 0x000000ff00067c82 */ /* 0x000fe20008000000 */
[----:B------:R-:W-:-:S12]  /*27d0*/  ULEA UR37, UR37, UR4, 0x18 ;  /* 0x0000000425257291 */ /* 0x000fd8000f8ec0ff */
.L_x_50:
[----:B------:R-:W-:Y:S02]  /*27e0*/  LEA R0, R3, UR37, 0x3 ;  /* 0x0000002503007c11 */ /* 0x000fe4000f8e18ff */
[----:B------:R-:W-:-:S03]  /*27f0*/  SHF.L.U32 R5, R8, 0x1f, RZ ;  /* 0x0000001f08057819 */ /* 0x000fc600000006ff */
[----:B------:R-:W-:Y:S01]  /*2800*/  VIADD R4, R0, 0xd0 ;  /* 0x000000d000047836 */ /* 0x000fe20000000000 */
[----:B------:R-:W1:Y:S02]  /*2810*/  SYNCS.PHASECHK.TRANS64.TRYWAIT P0, [R0+URZ+0xc0], R5 ;  /* 0x0000c005000075a7 */ /* 0x000e6400080011ff */
[----:B-1----:R-:W-:Y:S05]  /*2820*/  @!P0 BRA `(.L_x_47) ;  /* 0x0000009000208947 */ /* 0x002fea0003800000 */
.L_x_148:
[----:B------:R-:W-:Y:S01]  /*2830*/  ULEA UR5, UR6, UR37, 0x3 ;  /* 0x0000002506057291 */ /* 0x000fe2000f8e18ff */
[----:B------:R-:W-:Y:S01]  /*2840*/  PRMT R4, RZ, 0x654, R4 ;  /* 0x00000654ff047816 */ /* 0x000fe20000000004 */
[----:B-1----:R-:W-:Y:S01]  /*2850*/  @!P2 IMAD.MOV.U32 R5, RZ, RZ, 0x10 ;  /* 0x00000010ff05a424 */ /* 0x002fe200078e00ff */
[----:B------:R-:W-:Y:S01]  /*2860*/  SHF.L.U32 R7, R12, 0x1f, RZ ;  /* 0x0000001f0c077819 */ /* 0x000fe200000006ff */
[----:B------:R-:W-:Y:S01]  /*2870*/  UIADD3 UR4, UPT, UPT, UR5, 0x80, URZ ;  /* 0x0000008005047890 */ /* 0x000fe2000fffe0ff */
[----:B------:R1:W-:Y:S05]  /*2880*/  SYNCS.ARRIVE.TRANS64.RED.A1T0 RZ, [R4+URZ], RZ ;  /* 0x000000ff04ff79a7 */ /* 0x0003ea00081004ff */
[----:B------:R-:W-:Y:S01]  /*2890*/  IMAD.U32 R13, RZ, RZ, UR4 ;  /* 0x00000004ff0d7e24 */ /* 0x000fe2000f8e00ff */
[----:B------:R-:W2:Y:S04]  /*28a0*/  SYNCS.PHASECHK.TRANS64.TRYWAIT P0, [UR5+0x90], R7 ;  /* 0x00009007ff0075a7 */ /* 0x000ea80008001105 */
[----:B------:R-:W-:Y:S01]  /*28b0*/  PRMT R13, R10, 0x654, R13 ;  /* 0x000006540a0d7816 */ /* 0x000fe2000000000d */
[----:B-12---:R-:W-:Y:S06]  /*28c0*/  @!P0 BRA `(.L_x_48) ;  /* 0x00000090000c8947 */ /* 0x006fec0003800000 */
.L_x_150:
[----:B------:R-:W-:Y:S01]  /*28d0*/  ULEA UR4, UR6, UR37, 0x4 ;  /* 0x0000002506047291 */ /* 0x000fe2000f8e20ff */
[----:B------:R-:W-:Y:S01]  /*28e0*/  SEL R2, R13, R2, !P2 ;  /* 0x000000020d027207 */ /* 0x000fe20005000000 */
[----:B------:R-:W-:Y:S01]  /*28f0*/  UIADD3 UR5, UPT, UPT, UR5, 0x80, URZ ;  /* 0x0000008005057890 */ /* 0x000fe2000fffe0ff */
[----:B-1----:R-:W-:Y:S01]  /*2900*/  LEA R0, R11, UR37, 0x3 ;  /* 0x000000250b007c11 */ /* 0x002fe2000f8e18ff */
[----:B------:R-:W-:Y:S01]  /*2910*/  UIADD3 UR4, UPT, UPT, UR4, 0xf0, URZ ;  /* 0x000000f004047890 */ /* 0x000fe2000fffe0ff */
[----:B------:R1:W-:Y:S01]  /*2920*/  @!P2 SYNCS.ARRIVE.TRANS64.RED RZ, [R2+URZ], R5 ;  /* 0x0000000502ffa9a7 */ /* 0x0003e200080004ff */
[----:B------:R-:W-:Y:S01]  /*2930*/  UIADD3 UR6, UPT, UPT, UR6, 0x1, URZ ;  /* 0x0000000106067890 */ /* 0x000fe2000fffe0ff */
[----:B------:R-:W-:-:S03]  /*2940*/  VIADD R3, R3, 0x1 ;  /* 0x0000000103037836 */ /* 0x000fc60000000000 */
[----:B------:R-:W-:Y:S02]  /*2950*/  UISETP.NE.AND UP0, UPT, UR6, 0x2, UPT ;  /* 0x000000020600788c */ /* 0x000fe4000bf05270 */
[----:B------:R-:W-:Y:S01]  /*2960*/  ISETP.NE.AND P0, PT, R3, 0x2, PT ;  /* 0x000000020300780c */ /* 0x000fe20003f05270 */
[----:B------:R-:W-:Y:S06]  /*2970*/  UGETNEXTWORKID.BROADCAST [UR4], [UR5] ;  /* 0x00000000040073ca */ /* 0x000fec0008000100 */
[----:B------:R-:W-:Y:S02]  /*2980*/  USEL UR4, URZ, 0x1, UP0 ;  /* 0x00000001ff047887 */ /* 0x000fe40008000000 */
[----:B------:R-:W-:-:S04]  /*2990*/  USEL UR6, UR6, URZ, UP0 ;  /* 0x000000ff06067287 */ /* 0x000fc80008000000 */
[----:B------:R-:W-:Y:S02]  /*29a0*/  LOP3.LUT R12, R12, UR4, RZ, 0x3c, !PT ;  /* 0x000000040c0c7c12 */ /* 0x000fe4000f8e3cff */
[----:B-1----:R-:W-:-:S04]  /*29b0*/  SHF.L.U32 R5, R9, 0x1f, RZ ;  /* 0x0000001f09057819 */ /* 0x002fc800000006ff */
[----:B------:R-:W1:Y:S02]  /*29c0*/  SYNCS.PHASECHK.TRANS64.TRYWAIT P1, [R0+URZ+0x80], R5 ;  /* 0x00008005000075a7 */ /* 0x000e6400080211ff */
[----:B-1----:R-:W-:Y:S05]  /*29d0*/  @!P1 BRA `(.L_x_49) ;  /* 0x0000008c00e09947 */ /* 0x002fea0003800000 */
.L_x_151:
[----:B------:R-:W-:Y:S01]  /*29e0*/  LEA R4, R11, UR37, 0x4 ;  /* 0x000000250b047c11 */ /* 0x000fe2000f8e20ff */
[----:B-1----:R-:W-:Y:S01]  /*29f0*/  VIADD R0, R0, 0x90 ;  /* 0x0000009000007836 */ /* 0x002fe20000000000 */
[----:B------:R-:W-:Y:S01]  /*2a00*/  SEL R3, R3, RZ, P0 ;  /* 0x000000ff03037207 */ /* 0x000fe20000000000 */
[----:B------:R-:W-:-:S03]  /*2a10*/  VIADD R11, R11, 0x1 ;  /* 0x000000010b0b7836 */ /* 0x000fc60000000000 */
[----:B------:R-:W1:Y:S01]  /*2a20*/  LDS.128 R4, [R4+0xf0] ;  /* 0x0000f00004047984 */ /* 0x000e620000000c00 */
[----:B------:R-:W-:Y:S02]  /*2a30*/  PRMT R0, RZ, 0x654, R0 ;  /* 0x00000654ff007816 */ /* 0x000fe40000000000 */
[C---:B------:R-:W-:Y:S01]  /*2a40*/  ISETP.NE.AND P1, PT, R11.reuse, 0x2, PT ;  /* 0x000000020b00780c */ /* 0x040fe20003f25270 */
[----:B------:R-:W-:Y:S01]  /*2a50*/  @!PT LDS RZ, [RZ] ;  /* 0x00000000fffff984 */ /* 0x000fe20000000800 */
[----:B------:R-:W-:Y:S01]  /*2a60*/  @!PT LDS RZ, [RZ] ;  /* 0x00000000fffff984 */ /* 0x000fe20000000800 */
[----:B------:R-:W-:Y:S01]  /*2a70*/  @!PT LDS RZ, [RZ] ;  /* 0x00000000fffff984 */ /* 0x000fe20000000800 */
[----:B------:R-:W-:Y:S01]  /*2a80*/  @!PT LDS RZ, [RZ] ;  /* 0x00000000fffff984 */ /* 0x000fe20000000800 */
[----:B------:R2:W-:Y:S06]  /*2a90*/  MEMBAR.ALL.CTA ;  /* 0x0000000000007992 */ /* 0x0005ec0000008000 */
[----:B--2---:R-:W2:Y:S01]  /*2aa0*/  FENCE.VIEW.ASYNC.S ;  /* 0x00000000000073c6 */ /* 0x004ea20000000000 */
[----:B------:R-:W-:Y:S01]  /*2ab0*/  SEL R11, R11, RZ, P1 ;  /* 0x000000ff0b0b7207 */ /* 0x000fe20000800000 */
[----:B--2---:R2:W-:Y:S01]  /*2ac0*/  SYNCS.ARRIVE.TRANS64.RED.A1T0 RZ, [R0+URZ], RZ ;  /* 0x000000ff00ff79a7 */ /* 0x0045e200081004ff */
[----:B-1----:R-:W-:-:S02]  /*2ad0*/  LOP3.LUT P3, RZ, R6, 0x1, RZ, 0xc0, !PT ;  /* 0x0000000106ff7812 */ /* 0x002fc4000786c0ff */
[----:B------:R-:W-:-:S04]  /*2ae0*/  SEL R5, RZ, 0x1, P0 ;  /* 0x00000001ff057807 */ /* 0x000fc80000000000 */
[----:B------:R-:W-:Y:S02]  /*2af0*/  LOP3.LUT R8, R8, R5, RZ, 0x3c, !PT ;  /* 0x0000000508087212 */ /* 0x000fe400078e3cff */
[----:B--2---:R-:W-:-:S04]  /*2b00*/  SEL R0, RZ, 0x1, P1 ;  /* 0x00000001ff007807 */ /* 0x004fc80000800000 */
[----:B------:R-:W-:Y:S01]  /*2b10*/  LOP3.LUT R9, R9, R0, RZ, 0x3c, !PT ;  /* 0x0000000009097212 */ /* 0x000fe200078e3cff */
[----:B------:R-:W-:Y:S06]  /*2b20*/  @P3 BRA `(.L_x_50) ;  /* 0xfffffffc002c3947 */ /* 0x000fec000383ffff */
[----:B------:R-:W-:Y:S01]  /*2b30*/  ULEA UR5, UR6, UR37, 0x3 ;  /* 0x0000002506057291 */ /* 0x000fe2000f8e18ff */
[----:B------:R-:W-:-:S08]  /*2b40*/  SHF.L.U32 R3, R12, 0x1f, RZ ;  /* 0x0000001f0c037819 */ /* 0x000fd000000006ff */
[----:B------:R-:W1:Y:S02]  /*2b50*/  SYNCS.PHASECHK.TRANS64 P0, [UR5+0x90], R3 ;  /* 0x00009003ff0075a7 */ /* 0x000e640008001005 */
[----:B-1----:R-:W-:Y:S05]  /*2b60*/  @P0 BRA `(.L_x_51) ;  /* 0x0000000000080947 */ /* 0x002fea0003800000 */
[----:B------:R-:W1:Y:S02]  /*2b70*/  SYNCS.PHASECHK.TRANS64.TRYWAIT P0, [UR5+0x90], R3 ;  /* 0x00009003ff0075a7 */ /* 0x000e640008001105 */
[----:B-1----:R-:W-:Y:S05]  /*2b80*/  @!P0 BRA `(.L_x_52) ;  /* 0x0000008c00888947 */ /* 0x002fea0003800000 */
.L_x_51:
[----:B------:R-:W-:-:S04]  /*2b90*/  UIADD3 UR4, UPT, UPT, UR6, 0x1, URZ ;  /* 0x0000000106047890 */ /* 0x000fc8000fffe0ff */
[----:B------:R-:W-:-:S04]  /*2ba0*/  UISETP.NE.AND UP0, UPT, UR4, 0x2, UPT ;  /* 0x000000020400788c */ /* 0x000fc8000bf05270 */
[----:B------:R-:W-:Y:S02]  /*2bb0*/  USEL UR7, URZ, 0x1, UP0 ;  /* 0x00000001ff077887 */ /* 0x000fe40008000000 */
[----:B------:R-:W-:-:S04]  /*2bc0*/  USEL UR4, UR4, URZ, UP0 ;  /* 0x000000ff04047287 */ /* 0x000fc80008000000 */
[----:B------:R-:W-:Y:S01]  /*2bd0*/  ULEA UR4, UR4, UR37, 0x3 ;  /* 0x0000002504047291 */ /* 0x000fe2000f8e18ff */
[----:B-1----:R-:W-:-:S04]  /*2be0*/  LOP3.LUT R3, R12, UR7, RZ, 0x3c, !PT ;  /* 0x000000070c037c12 */ /* 0x002fc8000f8e3cff */
[----:B------:R-:W-:-:S04]  /*2bf0*/  SHF.L.U32 R0, R3, 0x1f, RZ ;  /* 0x0000001f03007819 */ /* 0x000fc800000006ff */
[----:B------:R-:W1:Y:S02]  /*2c00*/  SYNCS.PHASECHK.TRANS64 P0, [UR4+0x90], R0 ;  /* 0x00009000ff0075a7 */ /* 0x000e640008001004 */
[----:B-1----:R-:W-:Y:S05]  /*2c10*/  @P0 EXIT ;  /* 0x000000000000094d */ /* 0x002fea0003800000 */
[----:B------:R-:W-:Y:S02]  /*2c20*/  SHF.L.U32 R3, R3, 0x1f, RZ ;  /* 0x0000001f03037819 */ /* 0x000fe400000006ff */
[----:B------:R-:W-:-:S07]  /*2c30*/  MOV R0, UR4 ;  /* 0x0000000400007c02 */ /* 0x000fce0008000f00 */
.L_x_53:
[----:B-1----:R1:W2:Y:S02]  /*2c40*/  SYNCS.PHASECHK.TRANS64.TRYWAIT P0, [R0+URZ+0x90], R3 ;  /* 0x00009003000075a7 */ /* 0x0022a400080011ff */
[----:B--2---:R-:W-:Y:S05]  /*2c50*/  @!P0 NANOSLEEP.SYNCS 0x989680 ;  /* 0x009896800000895d */ /* 0x004fea0003900000 */
[----:B------:R-:W2:Y:S02]  /*2c60*/  @!P0 SYNCS.PHASECHK.TRANS64 P0, [R0+URZ+0x90], R3 ;  /* 0x00009003000085a7 */ /* 0x000ea400080010ff */
[----:B--2---:R-:W-:Y:S05]  /*2c70*/  @P0 EXIT ;  /* 0x000000000000094d */ /* 0x004fea0003800000 */
[----:B------:R-:W-:Y:S05]  /*2c80*/  BRA `(.L_x_53) ;  /* 0xfffffffc00ec7947 */ /* 0x000fea000383ffff */
.L_x_46:
[----:B------:R-:W-:Y:S05]  /*2c90*/  BRA.U UP4, `(.L_x_54) ;  /* 0x0000001104587547 */ /* 0x000fea000b800000 */
[----:B------:R-:W-:Y:S01]  /*2ca0*/  UMOV UR6, 0x40 ;  /* 0x0000004000067882 */ /* 0x000fe20000000000 */
[----:B------:R-:W-:Y:S01]  /*2cb0*/  NOP ;  /* 0x0000000000007918 */ /* 0x000fe20000000000 */
[----:B------:R-:W-:Y:S01]  /*2cc0*/  ULEA UR6, UR37, UR6, 0x18 ;  /* 0x0000000625067291 */ /* 0x000fe2000f8ec0ff */
[----:B------:R-:W-:Y:S02]  /*2cd0*/  UMOV UR7, 0x400 ;  /* 0x0000040000077882 */ /* 0x000fe40000000000 */
[----:B------:R-:W-:-:S06]  /*2ce0*/  ULEA UR37, UR37, UR7, 0x18 ;  /* 0x0000000725257291 */ /* 0x000fcc000f8ec0ff */
[----:B------:R-:W1:Y:S02]  /*2cf0*/  LDS.U8 R2, [UR6+0x1c] ;  /* 0x00001c06ff027984 */ /* 0x000e640008000000 */
[----:B-1----:R-:W-:-:S13]  /*2d00*/  ISETP.NE.AND P0, PT, R2, RZ, PT ;  /* 0x000000ff0200720c */ /* 0x002fda0003f05270 */
[----:B------:R-:W-:Y:S05]  /*2d10*/  @P0 BRA `(.L_x_55) ;  /* 0x0000000400080947 */ /* 0x000fea0003800000 */
[----:B------:R-:W-:Y:S02]  /*2d20*/  UISETP.NE.U32.AND UP0, UPT, UR5, 0x1, UPT ;  /* 0x000000010500788c */ /* 0x000fe4000bf05070 */
[----:B------:R-:W-:-:S07]  /*2d30*/  UIADD3 UR8, UPT, UPT, UR6, 0x8, URZ ;  /* 0x0000000806087890 */ /* 0x000fce000fffe0ff */
[----:B------:R-:W-:Y:S05]  /*2d40*/  BRA.U !UP0, `(.L_x_56) ;  /* 0x00000001089c7547 */ /* 0x000fea000b800000 */
[----:B------:R-:W-:Y:S01]  /*2d50*/  ELECT P0, URZ, PT ;  /* 0x0000000000ff782f */ /* 0x000fe20003800000 */
[----:B------:R-:W-:-:S12]  /*2d60*/  BSSY B0, `(.L_x_56) ;  /* 0x0000025000007945 */ /* 0x000fd80003800000 */
[----:B------:R-:W-:Y:S05]  /*2d70*/  @!P0 BRA `(.L_x_57) ;  /* 0x00000000008c8947 */ /* 0x000fea0003800000 */
[----:B------:R-:W-:-:S05]  /*2d80*/  UMOV UR7, 0x10 ;  /* 0x0000001000077882 */ /* 0x000fca0000000000 */
[----:B------:R-:W-:Y:S04]  /*2d90*/  DEPBAR.LE SB1, 0x36 ;  /* 0x00009d800000791a */ /* 0x000fe80000000000 */
[----:B------:R-:W1:Y:S02]  /*2da0*/  UTCATOMSWS.2CTA.FIND_AND_SET.ALIGN UP1, UR7, UR7 ;  /* 0x00000007000775e3 */ /* 0x000e640008220800 */
[----:B-1----:R-:W-:Y:S01]  /*2db0*/  MOV R11, UR7 ;  /* 0x00000007000b7c02 */ /* 0x002fe20008000f00 */
[----:B------:R-:W-:Y:S06]  /*2dc0*/  BRA.U UP1, `(.L_x_58) ;  /* 0x0000000101187547 */ /* 0x000fec000b800000 */
.L_x_59:
[----:B------:R-:W-:Y:S05]  /*2dd0*/  NANOSLEEP 0x64 ;  /* 0x000000640000795d */ /* 0x000fea0003800000 */
[----:B------:R-:W-:-:S05]  /*2de0*/  UMOV UR7, 0x10 ;  /* 0x0000001000077882 */ /* 0x000fca0000000000 */
[----:B------:R-:W-:Y:S04]  /*2df0*/  DEPBAR.LE SB1, 0x36 ;  /* 0x00009d800000791a */ /* 0x000fe80000000000 */
[----:B------:R-:W1:Y:S02]  /*2e00*/  UTCATOMSWS.2CTA.FIND_AND_SET.ALIGN UP1, UR7, UR7 ;  /* 0x00000007000775e3 */ /* 0x000e640008220800 */
[----:B-1----:R-:W-:Y:S01]  /*2e10*/  MOV R11, UR7 ;  /* 0x00000007000b7c02 */ /* 0x002fe20008000f00 */
[----:B------:R-:W-:Y:S05]  /*2e20*/  BRA.U !UP1, `(.L_x_59) ;  /* 0xfffffffd09e87547 */ /* 0x000fea000b83ffff */
.L_x_58:
[----:B------:R-:W1:Y:S01]  /*2e30*/  LDS R5, [UR6+0x10] ;  /* 0x00001006ff057984 */ /* 0x000e620008000800 */
[----:B------:R-:W-:Y:S01]  /*2e40*/  IMAD.U32 R3, RZ, RZ, UR37 ;  /* 0x00000025ff037e24 */ /* 0x000fe2000f8e00ff */
[----:B------:R-:W-:-:S03]  /*2e50*/  MOV R2, UR4 ;  /* 0x0000000400027c02 */ /* 0x000fc60008000f00 */
[----:B------:R-:W-:Y:S01]  /*2e60*/  VIADD R3, R3, 0x110 ;  /* 0x0000011003037836 */ /* 0x000fe20000000000 */
[----:B-1----:R-:W-:-:S04]  /*2e70*/  SHF.L.U32 R5, R5, 0x1f, RZ ;  /* 0x0000001f05057819 */ /* 0x002fc800000006ff */
[----:B------:R-:W1:Y:S02]  /*2e80*/  SYNCS.PHASECHK.TRANS64.TRYWAIT P0, [UR6+0x8], R5 ;  /* 0x00000805ff0075a7 */ /* 0x000e640008001106 */
[----:B-1----:R-:W-:Y:S05]  /*2e90*/  @P0 BRA `(.L_x_60) ;  /* 0x0000000000080947 */ /* 0x002fea0003800000 */
[----:B------:R-:W1:Y:S02]  /*2ea0*/  SYNCS.PHASECHK.TRANS64.TRYWAIT P0, [UR6+0x8], R5 ;  /* 0x00000805ff0075a7 */ /* 0x000e640008001106 */
[----:B-1----:R-:W-:Y:S05]  /*2eb0*/  @!P0 BRA `(.L_x_61) ;  /* 0x0000008800d48947 */ /* 0x002fea0003800000 */
.L_x_60:
[----:B-1----:R-:W-:Y:S01]  /*2ec0*/  HFMA2 R4, -RZ, RZ, 0, 5.9604644775390625e-08 ;  /* 0x00000001ff047431 */ /* 0x002fe200000001ff */
[----:B------:R-:W-:Y:S01]  /*2ed0*/  UPRMT UR7, UR4, 0x654, UR8 ;  /* 0x0000065404077896 */ /* 0x000fe20008000008 */
[----:B------:R-:W-:Y:S01]  /*2ee0*/  IMAD.MOV.U32 R6, RZ, RZ, 0xffff ;  /* 0x0000ffffff067424 */ /* 0x000fe200078e00ff */
[----:B------:R-:W-:Y:S01]  /*2ef0*/  PRMT R2, R2, 0x654, R3 ;  /* 0x0000065402027816 */ /* 0x000fe20000000003 */
[----:B------:R-:W-:Y:S02]  /*2f00*/  IMAD.MOV.U32 R5, RZ, RZ, 0x4 ;  /* 0x00000004ff057424 */ /* 0x000fe400078e00ff */
[----:B------:R-:W-:Y:S01]  /*2f10*/  IMAD.SHL.U32 R9, R11, 0x20, RZ ;  /* 0x000000200b097824 */ /* 0x000fe200078e00ff */
[----:B------:R-:W-:Y:S02]  /*2f20*/  MOV R3, UR7 ;  /* 0x0000000700037c02 */ /* 0x000fe40008000f00 */
[-C--:B------:R-:W-:Y:S01]  /*2f30*/  SHF.L.U32 R7, R6, R11.reuse, RZ ;  /* 0x0000000b06077219 */ /* 0x080fe200000006ff */
[----:B------:R1:W-:Y:S01]  /*2f40*/  SYNCS.ARRIVE.TRANS64.RED RZ, [UR7], R5 ;  /* 0x00000005ffff79a7 */ /* 0x0003e20008000407 */
[----:B------:R-:W-:Y:S01]  /*2f50*/  SHF.L.U32 R6, R4, R11, RZ ;  /* 0x0000000b04067219 */ /* 0x000fe200000006ff */
[----:B------:R1:W-:Y:S04]  /*2f60*/  STS [UR37+0x110], R9 ;  /* 0x00011009ff007988 */ /* 0x0003e80008000825 */
[----:B------:R1:W-:Y:S04]  /*2f70*/  STAS [R2.64], R11 ;  /* 0x0000000b02007dbd */ /* 0x0003e8000c0008ff */
[----:B------:R1:W-:Y:S04]  /*2f80*/  ATOMS.OR RZ, [UR6+0x14], R7 ;  /* 0x00001407ffff798c */ /* 0x0003e8000b000006 */
[----:B------:R1:W-:Y:S04]  /*2f90*/  ATOMS.OR RZ, [UR6+0x18], R6 ;  /* 0x00001806ffff798c */ /* 0x0003e8000b000006 */
[----:B------:R1:W-:Y:S02]  /*2fa0*/  ATOMS.XOR RZ, [UR6+0x10], R4 ;  /* 0x00001004ffff798c */ /* 0x0003e4000b800006 */
.L_x_57:
[----:B------:R-:W-:Y:S05]  /*2fb0*/  BSYNC B0 ;  /* 0x0000000000007941 */ /* 0x000fea0003800000 */
.L_x_56:
[----:B------:R-:W-:Y:S05]  /*2fc0*/  BRA.U UP0, `(.L_x_62) ;  /* 0x00000001006c7547 */ /* 0x000fea000b800000 */
[----:B------:R-:W-:-:S03]  /*2fd0*/  UMOV UR7, 0xffffffff ;  /* 0xffffffff00077882 */ /* 0x000fc60000000000 */
[----:B------:R-:W-:Y:S05]  /*2fe0*/  BRA.DIV UR7, `(.L_x_63) ;  /* 0x0000008a07a07947 */ /* 0x000fea000b800000 */
[----:B------:R-:W-:-:S13]  /*2ff0*/  ELECT P6, URZ, PT ;  /* 0x0000000000ff782f */ /* 0x000fda00038c0000 */
.L_x_155:
[----:B------:R-:W-:Y:S05]  /*3000*/  @!P6 BRA `(.L_x_62) ;  /* 0x00000000005ce947 */ /* 0x000fea0003800000 */
[----:B-1----:R-:W1:Y:S02]  /*3010*/  LDS R3, [UR6+0x10] ;  /* 0x00001006ff037984 */ /* 0x002e640008000800 */
[----:B-1----:R-:W-:-:S04]  /*3020*/  SHF.L.U32 R3, R3, 0x1f, RZ ;  /* 0x0000001f03037819 */ /* 0x002fc800000006ff */
[----:B------:R-:W1:Y:S02]  /*3030*/  SYNCS.PHASECHK.TRANS64.TRYWAIT P0, [UR6+0x8], R3 ;  /* 0x00000803ff0075a7 */ /* 0x000e640008001106 */
[----:B-1----:R-:W-:Y:S05]  /*3040*/  @P0 BRA `(.L_x_64) ;  /* 0x0000000000080947 */ /* 0x002fea0003800000 */
[----:B------:R-:W1:Y:S02]  /*3050*/  SYNCS.PHASECHK.TRANS64.TRYWAIT P0, [UR6+0x8], R3 ;  /* 0x00000803ff0075a7 */ /* 0x000e640008001106 */
[----:B-1----:R-:W-:Y:S05]  /*3060*/  @!P0 BRA `(.L_x_65) ;  /* 0x0000008800a08947 */ /* 0x002fea0003800000 */
.L_x_64:
[----:B------:R-:W2:Y:S01]  /*3070*/  LDS R5, [UR37+0x110] ;  /* 0x00011025ff057984 */ /* 0x000ea20008000800 */
[----:B-1----:R-:W-:Y:S02]  /*3080*/  HFMA2 R2, -RZ, RZ, 0, 5.9604644775390625e-08 ;  /* 0x00000001ff027431 */ /* 0x002fe400000001ff */
[----:B------:R-:W-:Y:S01]  /*3090*/  IMAD.MOV.U32 R3, RZ, RZ, 0xffff ;  /* 0x0000ffffff037424 */ /* 0x000fe200078e00ff */
[----:B------:R-:W-:Y:S01]  /*30a0*/  UPRMT UR7, UR4, 0x654, UR8 ;  /* 0x0000065404077896 */ /* 0x000fe20008000008 */
[----:B--2---:R-:W-:-:S03]  /*30b0*/  IMAD.SHL.U32 R4, R5, 0x20, RZ ;  /* 0x0000002005047824 */ /* 0x004fc600078e00ff */
[-C--:B------:R-:W-:Y:S02]  /*30c0*/  SHF.L.U32 R3, R3, R5.reuse, RZ ;  /* 0x0000000503037219 */ /* 0x080fe400000006ff */
[----:B------:R-:W-:Y:S01]  /*30d0*/  SHF.L.U32 R5, R2, R5, RZ ;  /* 0x0000000502057219 */ /* 0x000fe200000006ff */
[----:B------:R2:W-:Y:S04]  /*30e0*/  STS [UR37+0x110], R4 ;  /* 0x00011004ff007988 */ /* 0x0005e80008000825 */
[----:B------:R2:W-:Y:S04]  /*30f0*/  ATOMS.OR RZ, [UR6+0x14], R3 ;  /* 0x00001403ffff798c */ /* 0x0005e8000b000006 */
[----:B------:R2:W-:Y:S01]  /*3100*/  ATOMS.OR RZ, [UR6+0x18], R5 ;  /* 0x00001805ffff798c */ /* 0x0005e2000b000006 */
[----:B------:R-:W-:Y:S03]  /*3110*/  SYNCS.ARRIVE.TRANS64.RED.A1T0 RZ, [UR7], RZ ;  /* 0x000000ffffff79a7 */ /* 0x000fe60008100407 */
[----:B------:R2:W-:Y:S01]  /*3120*/  ATOMS.XOR RZ, [UR6+0x10], R2 ;  /* 0x00001002ffff798c */ /* 0x0005e2000b800006 */
[----:B------:R-:W-:Y:S05]  /*3130*/  BRA `(.L_x_62) ;  /* 0x0000000000107947 */ /* 0x000fea0003800000 */
.L_x_55:
[----:B------:R-:W-:-:S05]  /*3140*/  MOV R2, 0xffffffff ;  /* 0xffffffff00027802 */ /* 0x000fca0000000f00 */
[----:B------:R1:W-:Y:S02]  /*3150*/  STS [UR37+0x110], R2 ;  /* 0x00011002ff007988 */ /* 0x0003e40008000825 */
[----:B-1----:R-:W-:Y:S02]  /*3160*/  MOV R2, 0x3180 ;  /* 0x0000318000027802 */ /* 0x002fe40000000f00 */
[----:B-----5:R-:W-:Y:S05]  /*3170*/  CALL.REL.NOINC `($__internal_1_$__cuda_sm10x_tcgen05_guardrail_trap_phase_invalid_during_alloc) ;  /* 0x0000009000407944 */ /* 0x020fea0003c00000 */
.L_x_62:
[----:B------:R-:W-:Y:S05]  /*3180*/  WARPSYNC.ALL ;  /* 0x0000000000007948 */ /* 0x000fea0003800000 */
[----:B------:R-:W3:Y:S01]  /*3190*/  S2UR UR8, SR_CgaCtaId ;  /* 0x00000000000879c3 */ /* 0x000ee20000008800 */
[----:B------:R-:W-:Y:S01]  /*31a0*/  UMOV UR6, 0x400 ;  /* 0x0000040000067882 */ /* 0x000fe20000000000 */
[----:B------:R-:W-:-:S06]  /*31b0*/  NOP ;  /* 0x0000000000007918 */ /* 0x000fcc0000000000 */
[----:B------:R-:W-:Y:S06]  /*31c0*/  BAR.ARV 0x6, 0xa0 ;  /* 0x0182800000007b1d */ /* 0x000fec0000002000 */
[----:B------:R-:W-:Y:S01]  /*31d0*/  LOP3.LUT R0, R0, 0xffff, RZ, 0xc0, !PT ;  /* 0x0000ffff00007812 */ /* 0x000fe200078ec0ff */
[----:B-1----:R-:W-:Y:S01]  /*31e0*/  IMAD.MOV.U32 R9, RZ, RZ, 0x1 ;  /* 0x00000001ff097424 */ /* 0x002fe200078e00ff */
[----:B------:R-:W-:Y:S01]  /*31f0*/  LOP3.LUT R8, R8, 0xffff, RZ, 0xc0, !PT ;  /* 0x0000ffff08087812 */ /* 0x000fe200078ec0ff */
[----:B------:R-:W-:Y:S01]  /*3200*/  UMOV UR22, URZ ;  /* 0x000000ff00167c82 */ /* 0x000fe20008000000 */
[----:B------:R-:W-:Y:S01]  /*3210*/  R2UR UR12, R0 ;  /* 0x00000000000c72ca */ /* 0x000fe200000e0000 */
[----:B------:R-:W-:Y:S01]  /*3220*/  UMOV UR21, URZ ;  /* 0x000000ff00157c82 */ /* 0x000fe20008000000 */
[----:B------:R-:W-:Y:S01]  /*3230*/  R2UR UR13, R8 ;  /* 0x00000000080d72ca */ /* 0x000fe200000e0000 */
[----:B------:R-:W-:Y:S01]  /*3240*/  IMAD.MOV.U32 R8, RZ, RZ, RZ ;  /* 0x000000ffff087224 */ /* 0x000fe200078e00ff */
[----:B------:R-:W-:Y:S01]  /*3250*/  UMOV UR20, URZ ;  /* 0x000000ff00147c82 */ /* 0x000fe20008000000 */
[----:B------:R-:W-:-:S02]  /*3260*/  UISETP.NE.AND UP2, UPT, UR5, URZ, UPT ;  /* 0x000000ff0500728c */ /* 0x000fc4000bf45270 */
[----:B---3--:R-:W-:Y:S01]  /*3270*/  ULEA UR8, UR8, UR6, 0x18 ;  /* 0x0000000608087291 */ /* 0x008fe2000f8ec0ff */
[----:B------:R-:W1:Y:S03]  /*3280*/  LDCU UR6, c[0x0][0x38c] ;  /* 0x00007180ff0677ac */ /* 0x000e660008000800 */
[----:B------:R-:W-:Y:S02]  /*3290*/  UIADD3 UR14, UPT, UPT, UR8, 0xc400, URZ ;  /* 0x0000c400080e7890 */ /* 0x000fe4000fffe0ff */
[----:B------:R-:W-:-:S03]  /*32a0*/  UIADD3 UR15, UPT, UPT, UR8, 0x12400, URZ ;  /* 0x00012400080f7890 */ /* 0x000fc6000fffe0ff */
[----:B--2---:R-:W2:Y:S01]  /*32b0*/  LDS R2, [UR8+0x110] ;  /* 0x00011008ff027984 */ /* 0x004ea20008000800 */
[----:B------:R-:W-:Y:S02]  /*32c0*/  USHF.R.U32.HI UR14, URZ, 0x4, UR14 ;  /* 0x00000004ff0e7899 */ /* 0x000fe4000801160e */
[----:B------:R-:W-:Y:S02]  /*32d0*/  USHF.R.U32.HI UR15, URZ, 0x4, UR15 ;  /* 0x00000004ff0f7899 */ /* 0x000fe4000801160f */
[----:B------:R-:W-:Y:S02]  /*32e0*/  ULOP3.LUT UR14, UR14, 0x3fff, URZ, 0xc0, !UPT ;  /* 0x00003fff0e0e7892 */ /* 0x000fe4000f8ec0ff */
[----:B------:R-:W-:Y:S02]  /*32f0*/  ULOP3.LUT UR15, UR15, 0x3fff, URZ, 0xc0, !UPT ;  /* 0x00003fff0f0f7892 */ /* 0x000fe4000f8ec0ff */
[----:B------:R-:W-:Y:S02]  /*3300*/  ULOP3.LUT UR14, UR14, 0x10000, URZ, 0xfc, !UPT ;  /* 0x000100000e0e7892 */ /* 0x000fe4000f8efcff */
[----:B-1----:R-:W-:-:S02]  /*3310*/  UIADD3 UR6, UPT, UPT, UR6, 0x3f, URZ ;  /* 0x0000003f06067890 */ /* 0x002fc4000fffe0ff */
[----:B------:R-:W-:Y:S02]  /*3320*/  ULOP3.LUT UR15, UR15, 0x10000, URZ, 0xfc, !UPT ;  /* 0x000100000f0f7892 */ /* 0x000fe4000f8efcff */
[----:B------:R-:W-:Y:S01]  /*3330*/  USHF.R.S32.HI UR7, URZ, 0x1f, UR6 ;  /* 0x0000001fff077899 */ /* 0x000fe20008011406 */
[----:B------:R-:W-:Y:S01]  /*3340*/  UMOV UR28, 0x0 ;  /* 0x00000000001c7882 */ /* 0x000fe20000000000 */
[----:B------:R-:W-:Y:S02]  /*3350*/  UMOV UR29, 0x104004a0 ;  /* 0x104004a0001d7882 */ /* 0x000fe40000000000 */
[----:B------:R-:W-:Y:S01]  /*3360*/  ULEA.HI UR7, UR7, UR6, URZ, 0x6 ;  /* 0x0000000607077291 */ /* 0x000fe2000f8f30ff */
[----:B------:R-:W-:Y:S01]  /*3370*/  UMOV UR26, 0x0 ;  /* 0x00000000001a7882 */ /* 0x000fe20000000000 */
[----:B------:R-:W-:Y:S02]  /*3380*/  UMOV UR27, 0x104004a0 ;  /* 0x104004a0001b7882 */ /* 0x000fe40000000000 */
[----:B------:R-:W-:-:S04]  /*3390*/  USHF.R.S32.HI UR7, URZ, 0x6, UR7 ;  /* 0x00000006ff077899 */ /* 0x000fc80008011407 */
[----:B------:R-:W-:-:S04]  /*33a0*/  UISETP.LT.AND UP0, UPT, UR7, 0x1, UPT ;  /* 0x000000010700788c */ /* 0x000fc8000bf01270 */
[----:B------:R-:W-:Y:S01]  /*33b0*/  USEL UR23, UR7, 0x1, !UP0 ;  /* 0x0000000107177887 */ /* 0x000fe2000c000000 */
[----:B--2---:R-:W-:Y:S02]  /*33c0*/  R2UR UR24, R2 ;  /* 0x00000000021872ca */ /* 0x004fe400000e0000 */
[----:B------:R-:W-:-:S13]  /*33d0*/  CS2R R2, SRZ ;  /* 0x0000000000027805 */ /* 0x000fda000001ff00 */
.L_x_73:
[C---:B------:R-:W-:Y:S02]  /*33e0*/  LEA R0, R8.reuse, UR8, 0x3 ;  /* 0x0000000808007c11 */ /* 0x040fe4000f8e18ff */
[----:B------:R-:W-:Y:S02]  /*33f0*/  SHF.L.U32 R5, R3, 0x1f, RZ ;  /* 0x0000001f03057819 */ /* 0x000fe400000006ff */
[----:B------:R-:W-:Y:S02]  /*3400*/  LEA R4, R8, UR8, 0x4 ;  /* 0x0000000808047c11 */ /* 0x000fe4000f8e20ff */
[----:B------:R-:W1:Y:S02]  /*3410*/  SYNCS.PHASECHK.TRANS64.TRYWAIT P0, [R0+URZ+0x80], R5 ;  /* 0x00008005000075a7 */ /* 0x000e6400080011ff */
[----:B-1-34-:R-:W-:Y:S05]  /*3420*/  @!P0 BRA `(.L_x_66) ;  /* 0x0000008400c88947 */ /* 0x01afea0003800000 */
.L_x_156:
[----:B-1----:R-:W1:Y:S01]  /*3430*/  LDS.128 R4, [R4+0xf0] ;  /* 0x0000f00004047984 */ /* 0x002e620000000c00 */
[----:B------:R-:W-:Y:S02]  /*3440*/  VIADD R0, R0, 0x90 ;  /* 0x0000009000007836 */ /* 0x000fe40000000000 */
[----:B------:R-:W-:Y:S01]  /*3450*/  VIADD R8, R8, 0x1 ;  /* 0x0000000108087836 */ /* 0x000fe20000000000 */
[----:B------:R-:W-:Y:S01]  /*3460*/  @!PT LDS RZ, [RZ] ;  /* 0x00000000fffff984 */ /* 0x000fe20000000800 */
[----:B------:R-:W-:Y:S01]  /*3470*/  @!PT LDS RZ, [RZ] ;  /* 0x00000000fffff984 */ /* 0x000fe20000000800 */
[----:B------:R-:W-:Y:S01]  /*3480*/  @!PT LDS RZ, [RZ] ;  /* 0x00000000fffff984 */ /* 0x000fe20000000800 */
[----:B------:R-:W-:Y:S01]  /*3490*/  @!PT LDS RZ, [RZ] ;  /* 0x00000000fffff984 */ /* 0x000fe20000000800 */
[----:B------:R2:W-:Y:S06]  /*34a0*/  MEMBAR.ALL.CTA ;  /* 0x0000000000007992 */ /* 0x0005ec0000008000 */
[----:B--2---:R-:W2:Y:S01]  /*34b0*/  FENCE.VIEW.ASYNC.S ;  /* 0x00000000000073c6 */ /* 0x004ea20000000000 */
[----:B------:R-:W-:-:S04]  /*34c0*/  PRMT R0, RZ, 0x654, R0 ;  /* 0x00000654ff007816 */ /* 0x000fc80000000000 */
[----:B--2---:R2:W-:Y:S01]  /*34d0*/  SYNCS.ARRIVE.TRANS64.RED.A1T0 RZ, [R0+URZ], RZ ;  /* 0x000000ff00ff79a7 */ /* 0x0045e200081004ff */
[----:B-1----:R-:W-:Y:S01]  /*34e0*/  LOP3.LUT P1, RZ, R6, 0x1, RZ, 0xc0, !PT ;  /* 0x0000000106ff7812 */ /* 0x002fe2000782c0ff */
[----:B--2---:R-:W-:-:S12]  /*34f0*/  BRA.U UP2, `(.L_x_67) ;  /* 0x0000000102e07547 */ /* 0x004fd8000b800000 */
[----:B------:R-:W1:Y:S01]  /*3500*/  LDCU UR6, c[0x0][0x38c] ;  /* 0x00007180ff0677ac */ /* 0x000e620008000800 */
[----:B------:R-:W-:Y:S02]  /*3510*/  PLOP3.LUT P2, PT, PT, PT, PT, 0x80, 0x8 ;  /* 0x000000000008781c */ /* 0x000fe40003f4f070 */
[----:B------:R-:W-:Y:S01]  /*3520*/  SHF.L.U32 R5, R9, 0x1f, RZ ;  /* 0x0000001f09057819 */ /* 0x000fe200000006ff */
[----:B------:R-:W-:Y:S02]  /*3530*/  ULEA UR10, UR22, UR8, 0x3 ;  /* 0x00000008160a7291 */ /* 0x000fe4000f8e18ff */
[----:B------:R-:W-:Y:S02]  /*3540*/  ULEA UR11, UR22, UR24, 0x8 ;  /* 0x00000018160b7291 */ /* 0x000fe4000f8e40ff */
[----:B-1----:R-:W-:-:S06]  /*3550*/  UISETP.GE.AND UP0, UPT, UR6, 0x1, UPT ;  /* 0x000000010600788c */ /* 0x002fcc000bf06270 */
[----:B------:R-:W-:-:S05]  /*3560*/  PLOP3.LUT P0, PT, PT, PT, UP0, 0x80, 0x8 ;  /* 0x000000000008781c */ /* 0x000fca0003f0f008 */
[----:B------:R-:W-:-:S08]  /*3570*/  @UP0 ULEA UR6, UR21, UR8, 0x3 ;  /* 0x0000000815060291 */ /* 0x000fd0000f8e18ff */
[----:B------:R-:W-:-:S04]  /*3580*/  @P0 SHF.L.U32 R0, R2, 0x1f, RZ ;  /* 0x0000001f02000819 */ /* 0x000fc800000006ff */
[----:B------:R1:W2:Y:S01]  /*3590*/  @P0 SYNCS.PHASECHK.TRANS64.TRYWAIT P2, [UR6], R0 ;  /* 0x00000000ff0005a7 */ /* 0x0002a20008041106 */
[----:B------:R-:W3:Y:S02]  /*35a0*/  SYNCS.PHASECHK.TRANS64.TRYWAIT P0, [UR10+0xb0], R5 ;  /* 0x0000b005ff0075a7 */ /* 0x000ee4000800110a */
[----:B-123--:R-:W-:Y:S05]  /*35b0*/  @!P0 BRA `(.L_x_68) ;  /* 0x0000008400788947 */ /* 0x00efea0003800000 */
.L_x_158:
[----:B------:R-:W-:Y:S01]  /*35c0*/  UMOV UR19, UR20 ;  /* 0x0000001400137c82 */ /* 0x000fe20008000000 */
[----:B------:R-:W-:Y:S05]  /*35d0*/  BRA.U !UP0, `(.L_x_69) ;  /* 0x0000000108987547 */ /* 0x000fea000b800000 */
[----:B------:R-:W-:Y:S02]  /*35e0*/  UIADD3 UR19, UPT, UPT, UR23, UR20, URZ ;  /* 0x0000001417137290 */ /* 0x000fe4000fffe0ff */
[----:B------:R-:W-:Y:S01]  /*35f0*/  UPLOP3.LUT UP3, UPT, UPT, UPT, UPT, 0x40, 0x4 ;  /* 0x000000000004789c */ /* 0x000fe20003f6e870 */
[----:B------:R-:W-:Y:S01]  /*3600*/  UMOV UR18, UR7 ;  /* 0x0000000700127c82 */ /* 0x000fe20008000000 */
[----:B------:R-:W-:-:S09]  /*3610*/  UMOV UR17, UR21 ;  /* 0x0000001500117c82 */ /* 0x000fd20008000000 */
.L_x_72:
[----:B--2---:R-:W-:Y:S01]  /*3620*/  ULEA UR9, UR17, UR8, 0x3 ;  /* 0x0000000811097291 */ /* 0x004fe2000f8e18ff */
[----:B---3--:R-:W-:Y:S11]  /*3630*/  @P2 BRA `(.L_x_70) ;  /* 0x00000000000c2947 */ /* 0x008ff60003800000 */
[----:B-1----:R-:W-:Y:S04]  /*3640*/  SHF.L.U32 R5, R2, 0x1f, RZ ;  /* 0x0000001f02057819 */ /* 0x002fe800000006ff */
[----:B------:R-:W1:Y:S02]  /*3650*/  SYNCS.PHASECHK.TRANS64.TRYWAIT P0, [UR9], R5 ;  /* 0x00000005ff0075a7 */ /* 0x000e640008001109 */
[----:B-1----:R-:W-:Y:S05]  /*3660*/  @!P0 BRA `(.L_x_71) ;  /* 0x0000008400648947 */ /* 0x002fea0003800000 */
.L_x_70:
[----:B------:R-:W-:Y:S01]  /*3670*/  UISETP.NE.AND UP0, UPT, UR18, 0x1, UPT ;  /* 0x000000011200788c */ /* 0x000fe2000bf05270 */
[----:B------:R-:W-:Y:S01]  /*3680*/  PLOP3.LUT P2, PT, PT, PT, PT, 0x80, 0x8 ;  /* 0x000000000008781c */ /* 0x000fe20003f4f070 */
[----:B------:R-:W-:Y:S02]  /*3690*/  UIADD3 UR21, UPT, UPT, UR17, 0x1, URZ ;  /* 0x0000000111157890 */ /* 0x000fe4000fffe0ff */
[----:B------:R-:W-:Y:S02]  /*36a0*/  ULEA UR30, UR17, UR15, 0x9 ;  /* 0x0000000f111e7291 */ /* 0x000fe4000f8e48ff */
[----:B------:R-:W-:Y:S01]  /*36b0*/  UISETP.NE.AND UP1, UPT, UR21, 0x3, UPT ;  /* 0x000000031500788c */ /* 0x000fe2000bf25270 */
[----:B------:R-:W-:Y:S01]  /*36c0*/  PLOP3.LUT P0, PT, PT, PT, UP0, 0x80, 0x8 ;  /* 0x000000000008781c */ /* 0x000fe20003f0f008 */
[----:B------:R-:W-:Y:S02]  /*36d0*/  ULEA UR32, UR17, UR14, 0x9 ;  /* 0x0000000e11207291 */ /* 0x000fe4000f8e48ff */
[----:B------:R-:W-:Y:S02]  /*36e0*/  USEL UR16, URZ, 0x1, UP1 ;  /* 0x00000001ff107887 */ /* 0x000fe40008800000 */
[----:B------:R-:W-:Y:S02]  /*36f0*/  USEL UR21, UR21, URZ, UP1 ;  /* 0x000000ff15157287 */ /* 0x000fe40008800000 */
[----:B------:R-:W-:Y:S02]  /*3700*/  UIADD3 UR36, UPT, UPT, UR30, 0x2, URZ ;  /* 0x000000021e247890 */ /* 0x000fe4000fffe0ff */
[----:B------:R-:W-:Y:S01]  /*3710*/  @UP0 ULEA UR6, UR21, UR8, 0x3 ;  /* 0x0000000815060291 */ /* 0x000fe2000f8e18ff */
[----:B------:R-:W-:Y:S01]  /*3720*/  LOP3.LUT R2, R2, UR16, RZ, 0x3c, !PT ;  /* 0x0000001002027c12 */ /* 0x000fe2000f8e3cff */
[----:B------:R-:W-:Y:S02]  /*3730*/  UIADD3 UR34, UPT, UPT, UR32, 0x2, URZ ;  /* 0x0000000220227890 */ /* 0x000fe4000fffe0ff */
[----:B------:R-:W-:Y:S01]  /*3740*/  UIADD3 UR9, UPT, UPT, UR9, 0x18, URZ ;  /* 0x0000001809097890 */ /* 0x000fe2000fffe0ff */
[----:B-1----:R-:W-:Y:S01]  /*3750*/  @P0 SHF.L.U32 R0, R2, 0x1f, RZ ;  /* 0x0000001f02000819 */ /* 0x002fe200000006ff */
[----:B------:R-:W-:Y:S01]  /*3760*/  UMOV UR31, 0x80004020 ;  /* 0x80004020001f7882 */ /* 0x000fe20000000000 */
[----:B------:R-:W-:Y:S01]  /*3770*/  UMOV UR33, 0x80004020 ;  /* 0x8000402000217882 */ /* 0x000fe20000000000 */
[----:B------:R-:W-:Y:S01]  /*3780*/  UMOV UR37, 0x80004020 ;  /* 0x8000402000257882 */ /* 0x000fe20000000000 */
[----:B------:R2:W3:Y:S01]  /*3790*/  @P0 SYNCS.PHASECHK.TRANS64.TRYWAIT P2, [UR6], R0 ;  /* 0x00000000ff0005a7 */ /* 0x0004e20008041106 */
[----:B------:R-:W-:Y:S01]  /*37a0*/  UIADD3 UR20, UPT, UPT, UR20, 0x1, URZ ;  /* 0x0000000114147890 */ /* 0x000fe2000fffe0ff */
[----:B------:R2:W-:Y:S01]  /*37b0*/  UTCIMMA.2CTA gdesc[UR32], gdesc[UR30], tmem[UR11], tmem[UR28], idesc[UR29], UP3 ;  /* 0x00ff1c1e200075ea */ /* 0x0005e20009a0010b */
[----:B------:R-:W-:Y:S02]  /*37c0*/  UIADD3 UR18, UPT, UPT, UR18, -0x1, URZ ;  /* 0xffffffff12127890 */ /* 0x000fe4000fffe0ff */
[----:B------:R-:W-:Y:S02]  /*37d0*/  UISETP.NE.AND UP0, UPT, UR20, UR19, UPT ;  /* 0x000000131400728c */ /* 0x000fe4000bf05270 */
[----:B------:R-:W-:Y:S01]  /*37e0*/  UPLOP3.LUT UP3, UPT, UPT, UPT, UPT, 0x80, 0x8 ;  /* 0x000000000008789c */ /* 0x000fe20003f6f070 */
[----:B------:R-:W-:Y:S01]  /*37f0*/  UMOV UR35, 0x80004020 ;  /* 0x8000402000237882 */ /* 0x000fe20000000000 */
[----:B------:R-:W-:Y:S01]  /*3800*/  UMOV UR17, UR21 ;  /* 0x0000001500117c82 */ /* 0x000fe20008000000 */
[----:B------:R2:W-:Y:S01]  /*3810*/  UTCIMMA.2CTA gdesc[UR34], gdesc[UR36], tmem[UR11], tmem[UR26], idesc[UR27], UPT ;  /* 0x00ff1a24220075ea */ /* 0x0005e2000ba0010b */
[----:B------:R2:W-:Y:S03]  /*3820*/  UTCBAR.2CTA.MULTICAST [UR9], URZ, UR13 ;  /* 0x000000ff090073e9 */ /* 0x0005e6000820080d */
[----:B------:R-:W-:Y:S05]  /*3830*/  BRA.U UP0, `(.L_x_72) ;  /* 0xfffffffd00787547 */ /* 0x000fea000b83ffff */
.L_x_69:
[----:B------:R-:W-:Y:S01]  /*3840*/  UIADD3 UR10, UPT, UPT, UR10, 0xa0, URZ ;  /* 0x000000a00a0a7890 */ /* 0x000fe2000fffe0ff */
[----:B------:R-:W-:-:S08]  /*3850*/  UMOV UR20, UR19 ;  /* 0x0000001300147c82 */ /* 0x000fd00008000000 */
[----:B------:R4:W-:Y:S01]  /*3860*/  UTCBAR.2CTA.MULTICAST [UR10], URZ, UR12 ;  /* 0x000000ff0a0073e9 */ /* 0x0009e2000820080c */
[----:B------:R-:W-:Y:S02]  /*3870*/  NOP ;  /* 0x0000000000007918 */ /* 0x000fe40000000000 */
.L_x_67:
[----:B------:R-:W-:Y:S01]  /*3880*/  UIADD3 UR22, UPT, UPT, UR22, 0x1, URZ ;  /* 0x0000000116167890 */ /* 0x000fe2000fffe0ff */
[----:B------:R-:W-:-:S03]  /*3890*/  ISETP.NE.AND P0, PT, R8, 0x2, PT ;  /* 0x000000020800780c */ /* 0x000fc60003f05270 */
[----:B------:R-:W-:Y:S01]  /*38a0*/  UISETP.NE.AND UP0, UPT, UR22, 0x2, UPT ;  /* 0x000000021600788c */ /* 0x000fe2000bf05270 */
[----:B-12---:R-:W-:Y:S02]  /*38b0*/  SEL R0, RZ, 0x1, P0 ;  /* 0x00000001ff007807 */ /* 0x006fe40000000000 */
[----:B------:R-:W-:Y:S01]  /*38c0*/  SEL R8, R8, RZ, P0 ;  /* 0x000000ff08087207 */ /* 0x000fe20000000000 */
[----:B------:R-:W-:Y:S01]  /*38d0*/  USEL UR6, URZ, 0x1, UP0 ;  /* 0x00000001ff067887 */ /* 0x000fe20008000000 */
[----:B------:R-:W-:Y:S01]  /*38e0*/  LOP3.LUT R3, R3, R0, RZ, 0x3c, !PT ;  /* 0x0000000003037212 */ /* 0x000fe200078e3cff */
[----:B------:R-:W-:-:S04]  /*38f0*/  USEL UR22, UR22, URZ, UP0 ;  /* 0x000000ff16167287 */ /* 0x000fc80008000000 */
[----:B------:R-:W-:Y:S01]  /*3900*/  LOP3.LUT R9, R9, UR6, RZ, 0x3c, !PT ;  /* 0x0000000609097c12 */ /* 0x000fe2000f8e3cff */
[----:B------:R-:W-:Y:S07]  /*3910*/  @P1 BRA `(.L_x_73) ;  /* 0xfffffff800b01947 */ /* 0x000fee000383ffff */
[----:B------:R-:W1:Y:S01]  /*3920*/  S2UR UR6, SR_CgaCtaId ;  /* 0x00000000000679c3 */ /* 0x000e620000008800 */
[----:B------:R-:W-:Y:S01]  /*3930*/  ELECT P0, URZ, PT ;  /* 0x0000000000ff782f */ /* 0x000fe20003800000 */
[----:B------:R-:W-:Y:S01]  /*3940*/  HFMA2 R0, -RZ, RZ, 0, 5.9604644775390625e-08 ;  /* 0x00000001ff007431 */ /* 0x000fe200000001ff */
[----:B------:R-:W-:-:S05]  /*3950*/  UMOV UR7, 0x40 ;  /* 0x0000004000077882 */ /* 0x000fca0000000000 */
[----:B------:R-:W-:Y:S01]  /*3960*/  UVIRTCOUNT.DEALLOC.SMPOOL 0x80 ;  /* 0x000000800000784c */ /* 0x000fe20000000000 */
[----:B------:R-:W-:Y:S02]  /*3970*/  UISETP.NE.AND UP0, UPT, UR5, URZ, UPT ;  /* 0x000000ff0500728c */ /* 0x000fe4000bf05270 */
[----:B-1----:R-:W-:-:S09]  /*3980*/  ULEA UR6, UR6, UR7, 0x18 ;  /* 0x0000000706067291 */ /* 0x002fd2000f8ec0ff */
[----:B------:R1:W-:Y:S01]  /*3990*/  @P0 STS.U8 [UR6+0x1c], R0 ;  /* 0x00001c00ff000988 */ /* 0x0003e20008000006 */
[----:B------:R-:W-:Y:S05]  /*39a0*/  BRA.U UP0, `(.L_x_74) ;  /* 0x0000000100587547 */ /* 0x000fea000b800000 */
[----:B------:R-:W-:Y:S01]  /*39b0*/  UIADD3 UR7, UPT, UPT, UR8, 0xb0, URZ ;  /* 0x000000b008077890 */ /* 0x000fe2000fffe0ff */
[----:B------:R-:W-:-:S03]  /*39c0*/  SHF.L.U32 R3, R9, 0x1f, RZ ;  /* 0x0000001f09037819 */ /* 0x000fc600000006ff */
[----:B------:R-:W-:-:S09]  /*39d0*/  ULEA UR5, UR22, UR7, 0x3 ;  /* 0x0000000716057291 */ /* 0x000fd2000f8e18ff */
[----:B------:R-:W2:Y:S02]  /*39e0*/  SYNCS.PHASECHK.TRANS64.TRYWAIT P0, [UR5], R3 ;  /* 0x00000003ff0075a7 */ /* 0x000ea40008001105 */
[----:B--2---:R-:W-:Y:S05]  /*39f0*/  @!P0 BRA `(.L_x_75) ;  /* 0x0000008000988947 */ /* 0x004fea0003800000 */
.L_x_161:
[----:B------:R-:W-:-:S04]  /*3a00*/  UIADD3 UR9, UPT, UPT, UR22, 0x1, URZ ;  /* 0x0000000116097890 */ /* 0x000fc8000fffe0ff */
[----:B------:R-:W-:-:S04]  /*3a10*/  UISETP.NE.AND UP1, UPT, UR9, 0x2, UPT ;  /* 0x000000020900788c */ /* 0x000fc8000bf25270 */
[----:B------:R-:W-:Y:S02]  /*3a20*/  USEL UR5, URZ, 0x1, UP1 ;  /* 0x00000001ff057887 */ /* 0x000fe40008800000 */
[----:B------:R-:W-:-:S04]  /*3a30*/  USEL UR9, UR9, URZ, UP1 ;  /* 0x000000ff09097287 */ /* 0x000fc80008800000 */
[----:B------:R-:W-:Y:S01]  /*3a40*/  ULEA UR9, UR9, UR7, 0x3 ;  /* 0x0000000709097291 */ /* 0x000fe2000f8e18ff */
[----:B-1----:R-:W-:-:S04]  /*3a50*/  LOP3.LUT R3, R9, UR5, RZ, 0x3c, !PT ;  /* 0x0000000509037c12 */ /* 0x002fc8000f8e3cff */
[----:B------:R-:W-:Y:S01]  /*3a60*/  SHF.L.U32 R3, R3, 0x1f, RZ ;  /* 0x0000001f03037819 */ /* 0x000fe200000006ff */
[----:B------:R-:W-:-:S04]  /*3a70*/  IMAD.U32 R0, RZ, RZ, UR9 ;  /* 0x00000009ff007e24 */ /* 0x000fc8000f8e00ff */
[----:B------:R1:W2:Y:S03]  /*3a80*/  SYNCS.PHASECHK.TRANS64.TRYWAIT P0, [R0+URZ], R3 ;  /* 0x00000003000075a7 */ /* 0x0002a600080011ff */
[----:B--2---:R-:W-:Y:S05]  /*3a90*/  @!P0 NANOSLEEP.SYNCS 0x989680 ;  /* 0x009896800000895d */ /* 0x004fea0003900000 */
[----:B------:R-:W2:Y:S02]  /*3aa0*/  @!P0 SYNCS.PHASECHK.TRANS64 P0, [R0+URZ], R3 ;  /* 0x00000003000085a7 */ /* 0x000ea400080010ff */
[----:B--2---:R-:W-:Y:S05]  /*3ab0*/  @P0 BRA `(.L_x_76) ;  /* 0x0000000000200947 */ /* 0x004fea0003800000 */
.L_x_77:
[----:B--2---:R2:W1:Y:S02]  /*3ac0*/  SYNCS.PHASECHK.TRANS64.TRYWAIT P0, [R0+URZ], R3 ;  /* 0x00000003000075a7 */ /* 0x00446400080011ff */
[----:B-1----:R-:W-:Y:S05]  /*3ad0*/  @!P0 NANOSLEEP.SYNCS 0x989680 ;  /* 0x009896800000895d */ /* 0x002fea0003900000 */
[----:B------:R-:W1:Y:S02]  /*3ae0*/  @!P0 SYNCS.PHASECHK.TRANS64 P0, [R0+URZ], R3 ;  /* 0x00000003000085a7 */ /* 0x000e6400080010ff */
[----:B-1----:R-:W-:Y:S05]  /*3af0*/  @!P0 BRA `(.L_x_77) ;  /* 0xfffffffc00f08947 */ /* 0x002fea000383ffff */
[----:B------:R-:W-:Y:S05]  /*3b00*/  BRA `(.L_x_76) ;  /* 0x00000000000c7947 */ /* 0x000fea0003800000 */
.L_x_74:
[----:B------:R-:W-:-:S04]  /*3b10*/  UIADD3 UR5, UPT, UPT, UR8, 0xe0, URZ ;  /* 0x000000e008057890 */ /* 0x000fc8000fffe0ff */
[----:B------:R-:W-:-:S09]  /*3b20*/  UPRMT UR5, UR4, 0x654, UR5 ;  /* 0x0000065404057896 */ /* 0x000fd20008000005 */
[----:B------:R-:W-:Y:S03]  /*3b30*/  SYNCS.ARRIVE.TRANS64.RED.A1T0 RZ, [UR5], RZ ;  /* 0x000000ffffff79a7 */ /* 0x000fe60008100405 */
.L_x_76:
[----:B-12---:R-:W-:Y:S01]  /*3b40*/  SHF.L.U32 R3, RZ, 0x1f, RZ ;  /* 0x0000001fff037819 */ /* 0x006fe200000006ff */
[----:B------:R-:W-:Y:S01]  /*3b50*/  UIADD3 UR5, UPT, UPT, UR8, 0xe0, URZ ;  /* 0x000000e008057890 */ /* 0x000fe2000fffe0ff */
[----:B------:R-:W-:Y:S02]  /*3b60*/  PLOP3.LUT P0, PT, PT, PT, UP0, 0x80, 0x8 ;  /* 0x000000000008781c */ /* 0x000fe40003f0f008 */
[----:B------:R-:W1:Y:S02]  /*3b70*/  SYNCS.PHASECHK.TRANS64.TRYWAIT P1, [UR8+0xe0], R3 ;  /* 0x0000e003ff0075a7 */ /* 0x000e640008021108 */
[----:B-1----:R-:W-:Y:S09]  /*3b80*/  @!P1 BRA `(.L_x_78) ;  /* 0x00000080004c9947 */ /* 0x002ff20003800000 */
.L_x_163:
[----:B------:R-:W-:Y:S01]  /*3b90*/  @!UP0 UPRMT UR5, UR4, 0x654, UR5 ;  /* 0x0000065404058896 */ /* 0x000fe20008000005 */
[----:B------:R-:W-:Y:S02]  /*3ba0*/  UMOV UR8, 0xffff ;  /* 0x0000ffff00087882 */ /* 0x000fe40000000000 */
[----:B------:R-:W-:-:S06]  /*3bb0*/  UMOV UR4, 0x1 ;  /* 0x0000000100047882 */ /* 0x000fcc0000000000 */
[----:B------:R-:W-:Y:S01]  /*3bc0*/  @!P0 SYNCS.ARRIVE.TRANS64.RED.A1T0 RZ, [UR5], RZ ;  /* 0x000000ffffff89a7 */ /* 0x000fe20008100405 */
[----:B------:R-:W-:Y:S01]  /*3bd0*/  NOP ;  /* 0x0000000000007918 */ /* 0x000fe20000000000 */
[----:B-1----:R-:W1:Y:S01]  /*3be0*/  LDS R0, [UR6+0x14] ;  /* 0x00001406ff007984 */ /* 0x002e620008000800 */
[----:B------:R-:W-:-:S04]  /*3bf0*/  ULOP3.LUT UR5, UR24, 0xffff, URZ, 0xc0, !UPT ;  /* 0x0000ffff18057892 */ /* 0x000fc8000f8ec0ff */
[----:B------:R-:W-:-:S04]  /*3c00*/  USHF.R.U32.HI UR5, URZ, 0x5, UR5 ;  /* 0x00000005ff057899 */ /* 0x000fc80008011605 */
[----:B------:R-:W-:Y:S02]  /*3c10*/  USHF.L.U32 UR8, UR8, UR5, URZ ;  /* 0x0000000508087299 */ /* 0x000fe400080006ff */
[----:B------:R-:W-:-:S04]  /*3c20*/  USHF.L.U32 UR4, UR4, UR5, URZ ;  /* 0x0000000504047299 */ /* 0x000fc800080006ff */
[----:B-1----:R-:W-:-:S04]  /*3c30*/  LOP3.LUT R0, R0, UR8, RZ, 0xc0, !PT ;  /* 0x0000000800007c12 */ /* 0x002fc8000f8ec0ff */
[----:B------:R-:W-:-:S13]  /*3c40*/  ISETP.NE.AND P0, PT, R0, UR8, PT ;  /* 0x0000000800007c0c */ /* 0x000fda000bf05270 */
[----:B------:R-:W-:Y:S05]  /*3c50*/  @P0 BRA `(.L_x_79) ;  /* 0x0000000000580947 */ /* 0x000fea0003800000 */
[----:B------:R-:W1:Y:S02]  /*3c60*/  LDS R0, [UR6+0x18] ;  /* 0x00001806ff007984 */ /* 0x000e640008000800 */
[----:B-1----:R-:W-:-:S04]  /*3c70*/  LOP3.LUT R0, R0, UR4, RZ, 0xc0, !PT ;  /* 0x0000000400007c12 */ /* 0x002fc8000f8ec0ff */
[----:B------:R-:W-:-:S13]  /*3c80*/  ISETP.NE.AND P0, PT, R0, UR4, PT ;  /* 0x0000000400007c0c */ /* 0x000fda000bf05270 */
[----:B------:R-:W-:Y:S05]  /*3c90*/  @P0 BRA `(.L_x_80) ;  /* 0x00000000003c0947 */ /* 0x000fea0003800000 */
[----:B------:R-:W1:Y:S01]  /*3ca0*/  S2R R2, SR_LANEID ;  /* 0x0000000000027919 */ /* 0x000e620000000000 */
[----:B------:R-:W-:Y:S01]  /*3cb0*/  ULOP3.LUT UR8, URZ, UR8, URZ, 0x33, !UPT ;  /* 0x00000008ff087292 */ /* 0x000fe2000f8e33ff */
[----:B------:R-:W-:Y:S01]  /*3cc0*/  LOP3.LUT R4, RZ, UR4, RZ, 0x33, !PT ;  /* 0x00000004ff047c12 */ /* 0x000fe2000f8e33ff */
[----:B------:R-:W-:Y:S02]  /*3cd0*/  VOTEU.ANY UR7, UPT, PT ;  /* 0x0000000000077886 */ /* 0x000fe400038e0100 */
[----:B------:R-:W-:Y:S01]  /*3ce0*/  UFLO.U32 UR7, UR7 ;  /* 0x00000007000772bd */ /* 0x000fe200080e0000 */
[----:B------:R-:W2:Y:S01]  /*3cf0*/  REDUX UR4, R4 ;  /* 0x00000000040473c4 */ /* 0x000ea20000000000 */
[----:B------:R-:W-:-:S06]  /*3d00*/  IMAD.U32 R0, RZ, RZ, UR8 ;  /* 0x00000008ff007e24 */ /* 0x000fcc000f8e00ff */
[----:B------:R1:W-:Y:S01]  /*3d10*/  UTCATOMSWS.AND URZ, UR8 ;  /* 0x0000000800ff79e3 */ /* 0x0003e20008000000 */
[----:B------:R-:W3:Y:S01]  /*3d20*/  REDUX UR5, R0 ;  /* 0x00000000000573c4 */ /* 0x000ee20000000000 */
[----:B-1----:R-:W-:Y:S01]  /*3d30*/  ISETP.EQ.U32.AND P0, PT, R2, UR7, PT ;  /* 0x0000000702007c0c */ /* 0x002fe2000bf02070 */
[----:B--2---:R-:W-:Y:S01]  /*3d40*/  IMAD.U32 R2, RZ, RZ, UR4 ;  /* 0x00000004ff027e24 */ /* 0x004fe2000f8e00ff */
[----:B---3--:R-:W-:-:S11]  /*3d50*/  MOV R3, UR5 ;  /* 0x0000000500037c02 */ /* 0x008fd60008000f00 */
[----:B------:R1:W-:Y:S04]  /*3d60*/  @P0 ATOMS.AND RZ, [UR6+0x14], R3 ;  /* 0x00001403ffff098c */ /* 0x0003e8000a800006 */
[----:B------:R1:W-:Y:S01]  /*3d70*/  @P0 ATOMS.AND RZ, [UR6+0x18], R2 ;  /* 0x00001802ffff098c */ /* 0x0003e2000a800006 */
[----:B------:R-:W-:Y:S05]  /*3d80*/  BRA `(.L_x_81) ;  /* 0x0000000000147947 */ /* 0x000fea0003800000 */
.L_x_80:
[----:B------:R-:W-:Y:S02]  /*3d90*/  MOV R2, 0x3db0 ;  /* 0x00003db000027802 */ /* 0x000fe40000000f00 */
[----:B---345:R-:W-:Y:S05]  /*3da0*/  CALL.REL.NOINC `($__internal_0_$__cuda_sm10x_tcgen05_guardrail_trap_col_being_dealloced_not_returned_by_alloc) ;  /* 0x0000008400287944 */ /* 0x038fea0003c00000 */
[----:B------:R-:W-:Y:S05]  /*3db0*/  BRA `(.L_x_81) ;  /* 0x0000000000087947 */ /* 0x000fea0003800000 */
.L_x_79:
[----:B------:R-:W-:Y:S02]  /*3dc0*/  MOV R2, 0x3de0 ;  /* 0x00003de000027802 */ /* 0x000fe40000000f00 */
[----:B---345:R-:W-:Y:S05]  /*3dd0*/  CALL.REL.NOINC `($__internal_2_$__cuda_sm10x_tcgen05_guardrail_trap_unallocated_columns_being_dealloced) ;  /* 0x0000008400347944 */ /* 0x038fea0003c00000 */
.L_x_81:
[----:B------:R-:W-:Y:S01]  /*3de0*/  NOP ;  /* 0x0000000000007918 */ /* 0x000fe20000000000 */
[----:B----4-:R-:W-:Y:S05]  /*3df0*/  EXIT ;  /* 0x000000000000794d */ /* 0x010fea0003800000 */
.L_x_54:
[----:B------:R-:W-:-:S09]  /*3e00*/  UISETP.NE.OR UP5, UPT, UR10, 0x3, !UP5 ;  /* 0x000000030a00788c */ /* 0x000fd2000efa5670 */
[----:B------:R-:W-:Y:S05]  /*3e10*/  BRA.U UP5, `(.L_x_82) ;  /* 0x0000001105147547 */ /* 0x000fea000b800000 */
[----:B------:R-:W1:Y:S01]  /*3e20*/  LDC R0, c[0x0][0xb30] ;  /* 0x0002cc00ff007b82 */ /* 0x000e620000000800 */
[----:B------:R-:W2:Y:S01]  /*3e30*/  LDCU.64 UR8, c[0x0][0x888] ;  /* 0x00011100ff0877ac */ /* 0x000ea20008000a00 */
[----:B------:R-:W-:Y:S02]  /*3e40*/  HFMA2 R29, -RZ, RZ, 0, 0 ;  /* 0x00000000ff1d7431 */ /* 0x000fe400000001ff */
[----:B------:R-:W-:Y:S01]  /*3e50*/  IMAD.MOV.U32 R31, RZ, RZ, 0x1 ;  /* 0x00000001ff1f7424 */ /* 0x000fe200078e00ff */
[----:B------:R-:W-:Y:S01]  /*3e60*/  MOV R23, 0x2000 ;  /* 0x0000200000177802 */ /* 0x000fe20000000f00 */
[----:B------:R-:W3:Y:S01]  /*3e70*/  LDCU.64 UR4, c[0x0][0x890] ;  /* 0x00011200ff0477ac */ /* 0x000ee20008000a00 */
[----:B------:R-:W-:Y:S01]  /*3e80*/  IMAD.MOV.U32 R30, RZ, RZ, RZ ;  /* 0x000000ffff1e7224 */ /* 0x000fe200078e00ff */
[----:B------:R-:W4:Y:S01]  /*3e90*/  LDC R19, c[0x0][0x370] ;  /* 0x0000dc00ff137b82 */ /* 0x000f220000000800 */
[----:B------:R-:W-:Y:S01]  /*3ea0*/  UMOV UR7, 0x400 ;  /* 0x0000040000077882 */ /* 0x000fe20000000000 */
[----:B------:R-:W-:-:S02]  /*3eb0*/  UPLOP3.LUT UP1, UPT, UPT, UPT, UPT, 0x40, 0x4 ;  /* 0x000000000004789c */ /* 0x000fc40003f2e870 */
[----:B------:R-:W-:-:S04]  /*3ec0*/  ULEA UR7, UR37, UR7, 0x18 ;  /* 0x0000000725077291 */ /* 0x000fc8000f8ec0ff */
[----:B------:R-:W4:Y:S01]  /*3ed0*/  LDC R2, c[0x0][0xb0c] ;  /* 0x0002c300ff027b82 */ /* 0x000f220000000800 */
[----:B------:R-:W-:Y:S02]  /*3ee0*/  UIADD3 UR13, UPT, UPT, UR7, 0x48, URZ ;  /* 0x00000048070d7890 */ /* 0x000fe4000fffe0ff */
[----:B--2---:R-:W-:Y:S02]  /*3ef0*/  UISETP.NE.U32.AND UP2, UPT, UR8, URZ, UPT ;  /* 0x000000ff0800728c */ /* 0x004fe4000bf45070 */
[----:B------:R-:W-:Y:S02]  /*3f00*/  UIADD3 UR33, UPT, UPT, UR7, 0x30, URZ ;  /* 0x0000003007217890 */ /* 0x000fe4000fffe0ff */
[----:B---3--:R-:W-:Y:S01]  /*3f10*/  UISETP.NE.U32.AND UP3, UPT, UR4, URZ, UPT ;  /* 0x000000ff0400728c */ /* 0x008fe2000bf65070 */
[----:B------:R-:W2:Y:S01]  /*3f20*/  LDC R18, c[0x0][0xb20] ;  /* 0x0002c800ff127b82 */ /* 0x000ea20000000800 */
[----:B-1----:R-:W-:Y:S01]  /*3f30*/  ISETP.NE.AND P1, PT, R0, 0x1, PT ;  /* 0x000000010000780c */ /* 0x002fe20003f25270 */
[----:B------:R-:W-:-:S02]  /*3f40*/  UISETP.NE.AND.EX UP2, UPT, UR9, URZ, UPT, UP2 ;  /* 0x000000ff0900728c */ /* 0x000fc4000bf45320 */
[----:B------:R-:W-:Y:S02]  /*3f50*/  UIADD3 UR25, UPT, UPT, UR7, 0x38, URZ ;  /* 0x0000003807197890 */ /* 0x000fe4000fffe0ff */
[----:B------:R-:W-:Y:S02]  /*3f60*/  UIADD3 UR17, UPT, UPT, UR7, 0x40, URZ ;  /* 0x0000004007117890 */ /* 0x000fe4000fffe0ff */
[----:B------:R-:W1:Y:S01]  /*3f70*/  LDC.64 R32, c[0x0][0x348] ;  /* 0x0000d200ff207b82 */ /* 0x000e620000000a00 */
[----:B------:R-:W-:Y:S02]  /*3f80*/  UPRMT UR13, UR37, 0x654, UR13 ;  /* 0x00000654250d7896 */ /* 0x000fe4000800000d */
[----:B------:R-:W-:-:S05]  /*3f90*/  UISETP.NE.AND.EX UP3, UPT, UR5, URZ, UPT, UP3 ;  /* 0x000000ff0500728c */ /* 0x000fca000bf65330 */
[----:B------:R-:W3:Y:S08]  /*3fa0*/  LDC.64 R16, c[0x0][0xb10] ;  /* 0x0002c400ff107b82 */ /* 0x000ef00000000a00 */
[----:B------:R-:W1:Y:S08]  /*3fb0*/  LDC.64 R6, c[0x0][0xb18] ;  /* 0x0002c600ff067b82 */ /* 0x000e700000000a00 */
[----:B------:R-:W1:Y:S08]  /*3fc0*/  LDC.64 R4, c[0x0][0xb28] ;  /* 0x0002ca00ff047b82 */ /* 0x000e700000000a00 */
[----:B--2-4-:R-:W1:Y:S02]  /*3fd0*/  LDC R22, c[0x0][0x374] ;  /* 0x0000dd00ff167b82 */ /* 0x014e640000000800 */
.L_x_93:
[C---:B------:R-:W-:Y:S02]  /*3fe0*/  LEA R0, R30.reuse, UR7, 0x3 ;  /* 0x000000071e007c11 */ /* 0x040fe4000f8e18ff */
[----:B------:R-:W-:Y:S02]  /*3ff0*/  SHF.L.U32 R3, R29, 0x1f, RZ ;  /* 0x0000001f1d037819 */ /* 0x000fe400000006ff */
[----:B------:R-:W-:Y:S02]  /*4000*/  LEA R24, R30, UR7, 0x4 ;  /* 0x000000071e187c11 */ /* 0x000fe4000f8e20ff */
[----:B--2---:R-:W2:Y:S02]  /*4010*/  SYNCS.PHASECHK.TRANS64.TRYWAIT P0, [R0+URZ+0x80], R3 ;  /* 0x00008003000075a7 */ /* 0x004ea400080011ff */
[----:B--2---:R-:W-:Y:S05]  /*4020*/  @!P0 BRA `(.L_x_83) ;  /* 0x0000007c003c8947 */ /* 0x004fea0003800000 */
.L_x_164:
[----:B------:R-:W-:Y:S01]  /*4030*/  ISETP.GE.AND P0, PT, R72, 0x1, PT ;  /* 0x000000014800780c */ /* 0x000fe20003f06270 */
[----:B------:R-:W4:Y:S01]  /*4040*/  LDS.128 R24, [R24+0xf0] ;  /* 0x0000f00018187984 */ /* 0x000f220000000c00 */
[----:B--2---:R-:W-:Y:S01]  /*4050*/  VIADD R0, R0, 0x90 ;  /* 0x0000009000007836 */ /* 0x004fe20000000000 */
[----:B------:R-:W-:Y:S01]  /*4060*/  @!PT LDS RZ, [RZ] ;  /* 0x00000000fffff984 */ /* 0x000fe20000000800 */
[----:B------:R-:W-:Y:S01]  /*4070*/  @!PT LDS RZ, [RZ] ;  /* 0x00000000fffff984 */ /* 0x000fe20000000800 */
[----:B------:R-:W-:Y:S01]  /*4080*/  @!PT LDS RZ, [RZ] ;  /* 0x00000000fffff984 */ /* 0x000fe20000000800 */
[----:B------:R-:W-:Y:S01]  /*4090*/  @!PT LDS RZ, [RZ] ;  /* 0x00000000fffff984 */ /* 0x000fe20000000800 */
[----:B------:R2:W-:Y:S06]  /*40a0*/  MEMBAR.ALL.CTA ;  /* 0x0000000000007992 */ /* 0x0005ec0000008000 */
[----:B--2---:R-:W2:Y:S01]  /*40b0*/  FENCE.VIEW.ASYNC.S ;  /* 0x00000000000073c6 */ /* 0x004ea20000000000 */
[----:B------:R-:W-:Y:S04]  /*40c0*/  PRMT R0, RZ, 0x654, R0 ;  /* 0x00000654ff007816 */ /* 0x000fe80000000000 */
[----:B--2---:R2:W-:Y:S01]  /*40d0*/  SYNCS.ARRIVE.TRANS64.RED.A1T0 RZ, [R0+URZ], RZ ;  /* 0x000000ff00ff79a7 */ /* 0x0045e200081004ff */
[----:B----4-:R-:W-:Y:S11]  /*40e0*/  LOP3.LUT P3, RZ, R26, 0x1, RZ, 0xc0, !PT ;  /* 0x000000011aff7812 */ /* 0x010ff6000786c0ff */
[----:B------:R-:W-:Y:S02]  /*40f0*/  @!UPT UIADD3 URZ, UPT, UPT, URZ, URZ, URZ ;  /* 0x000000fffffff290 */ /* 0x000fe4000fffe0ff */
[----:B------:R-:W-:Y:S02]  /*4100*/  @P3 MOV R13, R24 ;  /* 0x00000018000d3202 */ /* 0x000fe40000000f00 */
[----:B------:R-:W-:Y:S01]  /*4110*/  @P3 LOP3.LUT R8, R25, 0xffff, RZ, 0xc0, !PT ;  /* 0x0000ffff19083812 */ /* 0x000fe200078ec0ff */
[----:B--2---:R-:W-:Y:S06]  /*4120*/  @!P0 BRA `(.L_x_84) ;  /* 0x0000000000a48947 */ /* 0x004fec0003800000 */
[----:B-1----:R-:W-:Y:S01]  /*4130*/  IMAD.HI.U32 R35, R22, R7, RZ ;  /* 0x0000000716237227 */ /* 0x002fe200078e00ff */
[----:B------:R-:W-:Y:S02]  /*4140*/  ISETP.NE.AND P0, PT, R6, 0x1, PT ;  /* 0x000000010600780c */ /* 0x000fe40003f05270 */
[----:B------:R-:W-:Y:S01]  /*4150*/  ISETP.NE.AND P2, PT, R72, 0x1, PT ;  /* 0x000000014800780c */ /* 0x000fe20003f45270 */
[----:B---3--:R-:W-:Y:S01]  /*4160*/  IMAD.HI.U32 R34, R19, R16, RZ ;  /* 0x0000001013227227 */ /* 0x008fe200078e00ff */
[----:B------:R-:W-:Y:S02]  /*4170*/  SHF.R.U32.HI R35, RZ, R18, R35 ;  /* 0x00000012ff237219 */ /* 0x000fe40000011623 */
[----:B------:R-:W-:Y:S01]  /*4180*/  ISETP.NE.AND P4, PT, R2, 0x1, PT ;  /* 0x000000010200780c */ /* 0x000fe20003f85270 */
[----:B------:R-:W-:Y:S01]  /*4190*/  IMAD.HI.U32 R36, R13, R16, RZ ;  /* 0x000000100d247227 */ /* 0x000fe200078e00ff */
[----:B------:R-:W-:Y:S02]  /*41a0*/  SHF.R.U32.HI R34, RZ, R17, R34 ;  /* 0x00000011ff227219 */ /* 0x000fe40000011622 */
[----:B------:R-:W-:Y:S01]  /*41b0*/  SEL R3, R22, R35, !P0 ;  /* 0x0000002316037207 */ /* 0x000fe20004000000 */
[C---:B------:R-:W-:Y:S01]  /*41c0*/  IMAD.HI.U32 R35, R8.reuse, R7, RZ ;  /* 0x0000000708237227 */ /* 0x040fe200078e00ff */
[----:B------:R-:W-:Y:S02]  /*41d0*/  SEL R11, R19, R34, !P4 ;  /* 0x00000022130b7207 */ /* 0x000fe40006000000 */
[----:B------:R-:W-:Y:S01]  /*41e0*/  SHF.R.U32.HI R36, RZ, R17, R36 ;  /* 0x00000011ff247219 */ /* 0x000fe20000011624 */
[----:B------:R-:W-:Y:S01]  /*41f0*/  IMAD.HI.U32 R38, R3, R4, RZ ;  /* 0x0000000403267227 */ /* 0x000fe200078e00ff */
[----:B------:R-:W-:Y:S03]  /*4200*/  SHF.R.U32.HI R35, RZ, R18, R35 ;  /* 0x00000012ff237219 */ /* 0x000fe60000011623 */
[----:B------:R-:W-:Y:S01]  /*4210*/  IMAD.HI.U32 R34, R11, R4, RZ ;  /* 0x000000040b227227 */ /* 0x000fe200078e00ff */
[----:B------:R-:W-:Y:S02]  /*4220*/  @P2 SHF.R.U32.HI R3, RZ, R5, R38 ;  /* 0x00000005ff032219 */ /* 0x000fe40000011626 */
[----:B------:R-:W-:Y:S02]  /*4230*/  SEL R9, R8, R35, !P0 ;  /* 0x0000002308097207 */ /* 0x000fe40004000000 */
[----:B------:R-:W-:Y:S01]  /*4240*/  @P2 SHF.R.U32.HI R11, RZ, R5, R34 ;  /* 0x00000005ff0b2219 */ /* 0x000fe20000011622 */
[C---:B------:R-:W-:Y:S01]  /*4250*/  IMAD R10, R72.reuse, R3, RZ ;  /* 0x00000003480a7224 */ /* 0x040fe200078e02ff */
[----:B------:R-:W-:Y:S01]  /*4260*/  SEL R3, R13, R36, !P4 ;  /* 0x000000240d037207 */ /* 0x000fe20006000000 */
[C---:B------:R-:W-:Y:S03]  /*4270*/  IMAD.HI.U32 R14, R9.reuse, R4, RZ ;  /* 0x00000004090e7227 */ /* 0x040fe600078e00ff */
[----:B------:R-:W-:Y:S01]  /*4280*/  ISETP.GE.AND P0, PT, R9, R10, PT ;  /* 0x0000000a0900720c */ /* 0x000fe20003f06270 */
[C---:B------:R-:W-:Y:S01]  /*4290*/  IMAD R12, R72.reuse, R11, RZ ;  /* 0x0000000b480c7224 */ /* 0x040fe200078e02ff */
[-C--:B------:R-:W-:Y:S04]  /*42a0*/  SHF.R.U32.HI R14, RZ, R5.reuse, R14 ;  /* 0x00000005ff0e7219 */ /* 0x080fe8000001160e */
[----:B------:R-:W-:Y:S02]  /*42b0*/  ISETP.GE.OR P0, PT, R3, R12, P0 ;  /* 0x0000000c0300720c */ /* 0x000fe40000706670 */
[----:B------:R-:W-:Y:S05]  /*42c0*/  SEL R15, R9, R14, !P2 ;  /* 0x0000000e090f7207 */ /* 0x000fea0005000000 */
[----:B------:R-:W-:Y:S04]  /*42d0*/  IMAD.MOV R14, RZ, RZ, -R15 ;  /* 0x000000ffff0e7224 */ /* 0x000fe800078e0a0f */
[----:B------:R-:W-:Y:S02]  /*42e0*/  IMAD R14, R72, R14, R9 ;  /* 0x0000000e480e7224 */ /* 0x000fe400078e0209 */
[C---:B------:R-:W-:Y:S05]  /*42f0*/  @!P0 IMAD.HI.U32 R10, R3.reuse, R4, RZ ;  /* 0x00000004030a8227 */ /* 0x040fea00078e00ff */
[----:B------:R-:W-:Y:S04]  /*4300*/  @!P0 SHF.R.U32.HI R10, RZ, R5, R10 ;  /* 0x00000005ff0a8219 */ /* 0x000fe8000001160a */
[----:B------:R-:W-:Y:S01]  /*4310*/  @!P0 SEL R0, R3, R10, !P2 ;  /* 0x0000000a03008207 */ /* 0x000fe20005000000 */
[----:B------:R-:W-:Y:S03]  /*4320*/  IMAD.MOV R10, RZ, RZ, -R3 ;  /* 0x000000ffff0a7224 */ /* 0x000fe600078e0a03 */
[----:B------:R-:W-:Y:S01]  /*4330*/  @!P0 IADD3 R15, PT, PT, R15, -R0, RZ ;  /* 0x800000000f0f8210 */ /* 0x000fe20007ffe0ff */
[----:B------:R-:W-:Y:S01]  /*4340*/  @!P0 IMAD R0, R11, R14, R0 ;  /* 0x0000000e0b008224 */ /* 0x000fe200078e0200 */
[----:B------:R-:W-:Y:S01]  /*4350*/  IADD3 R11, PT, PT, -R9, RZ, RZ ;  /* 0x000000ff090b7210 */ /* 0x000fe20007ffe1ff */
[----:B------:R-:W-:Y:S02]  /*4360*/  IMAD R13, R2, R10, R13 ;  /* 0x0000000a020d7224 */ /* 0x000fe400078e020d */
[----:B------:R-:W-:Y:S02]  /*4370*/  @!P0 IMAD R9, R15, R72, R3 ;  /* 0x000000480f098224 */ /* 0x000fe400078e0203 */
[----:B------:R-:W-:Y:S02]  /*4380*/  @!P0 IMAD.MOV.U32 R3, RZ, RZ, R0 ;  /* 0x000000ffff038224 */ /* 0x000fe400078e0000 */
[----:B------:R-:W-:Y:S02]  /*4390*/  IMAD R8, R6, R11, R8 ;  /* 0x0000000b06087224 */ /* 0x000fe400078e0208 */
[----:B------:R-:W-:Y:S02]  /*43a0*/  IMAD R13, R3, R2, R13 ;  /* 0x00000002030d7224 */ /* 0x000fe400078e020d */
[----:B------:R-:W-:Y:S02]  /*43b0*/  IMAD R8, R9, R6, R8 ;  /* 0x0000000609087224 */ /* 0x000fe400078e0208 */
.L_x_84:
[----:B------:R-:W-:Y:S05]  /*43c0*/  BRA.U UP1, `(.L_x_85) ;  /* 0x0000000101107547 */ /* 0x000fea000b800000 */
[----:B------:R-:W-:Y:S04]  /*43d0*/  MOV R0, UR6 ;  /* 0x0000000600007c02 */ /* 0x000fe80008000f00 */
[----:B------:R-:W-:Y:S04]  /*43e0*/  SHF.L.U32 R3, R0, 0x1f, RZ ;  /* 0x0000001f00037819 */ /* 0x000fe800000006ff */
[----:B------:R-:W2:Y:S02]  /*43f0*/  SYNCS.PHASECHK.TRANS64.TRYWAIT P0, [UR7+0x78], R3 ;  /* 0x00007803ff0075a7 */ /* 0x000ea40008001107 */
[----:B--2---:R-:W-:Y:S05]  /*4400*/  @!P0 BRA `(.L_x_86) ;  /* 0x0000007800588947 */ /* 0x004fea0003800000 */
.L_x_85:
[----:B------:R-:W-:Y:S02]  /*4410*/  R2UR UR35, R21 ;  /* 0x00000000152372ca */ /* 0x000fe400000e0000 */
[----:B------:R-:W-:Y:S02]  /*4420*/  R2UR UR34, R20 ;  /* 0x00000000142272ca */ /* 0x000fe400000e0000 */
[----:B------:R-:W-:Y:S02]  /*4430*/  ISETP.NE.U32.AND P2, PT, RZ, UR4, PT ;  /* 0x00000004ff007c0c */ /* 0x000fe4000bf45070 */
[----:B------:R-:W-:Y:S02]  /*4440*/  SHF.L.U32 R12, R31, 0x1f, RZ ;  /* 0x0000001f1f0c7819 */ /* 0x000fe400000006ff */
[----:B------:R-:W-:Y:S05]  /*4450*/  ISETP.NE.AND.EX P2, PT, RZ, UR5, PT, P2 ;  /* 0x00000005ff007c0c */ /* 0x000fea000bf45320 */
[----:B------:R-:W-:Y:S02]  /*4460*/  USHF.L.U32 UR35, UR35, 0x7, URZ ;  /* 0x0000000723237899 */ /* 0x000fe400080006ff */
[----:B------:R-:W-:Y:S01]  /*4470*/  USHF.L.U32 UR34, UR34, 0x8, URZ ;  /* 0x0000000822227899 */ /* 0x000fe200080006ff */
[----:B------:R-:W-:Y:S11]  /*4480*/  BRA.U !UP3, `(.L_x_87) ;  /* 0x000000010b347547 */ /* 0x000ff6000b800000 */
[----:B------:R-:W-:Y:S01]  /*4490*/  UPLOP3.LUT UP0, UPT, UPT, UPT, UP2, 0x80, 0x8 ;  /* 0x000000000008789c */ /* 0x000fe20003f0f020 */
[----:B--2---:R-:W-:Y:S02]  /*44a0*/  HFMA2 R0, -RZ, RZ, 0, 5.9604644775390625e-08 ;  /* 0x00000001ff007431 */ /* 0x004fe400000001ff */
[----:B------:R-:W-:Y:S03]  /*44b0*/  IMAD.MOV.U32 R153, RZ, RZ, 0x1 ;  /* 0x00000001ff997424 */ /* 0x000fe600078e00ff */
[----:B------:R-:W-:Y:S05]  /*44c0*/  PLOP3.LUT P0, PT, PT, PT, UP0, 0x80, 0x8 ;  /* 0x000000000008781c */ /* 0x000fea0003f0f008 */
[----:B------:R-:W2:Y:S01]  /*44d0*/  @UP0 LDCU.64 UR10, c[0x0][0x888] ;  /* 0x00011100ff0a07ac */ /* 0x000ea20008000a00 */
[----:B------:R-:W-:Y:S07]  /*44e0*/  @UP0 UIMAD UR8, UR36, UR4, URZ ;  /* 0x00000004240802a4 */ /* 0x000fee000f8e02ff */
[----:B------:R-:W-:Y:S01]  /*44f0*/  @!P0 PRMT R153, R0, 0x7610, R153 ;  /* 0x0000761000998816 */ /* 0x000fe20000000099 */
[----:B--2---:R-:W-:Y:S03]  /*4500*/  @UP0 UIMAD.WIDE UR10, UR8, 0x4, UR10 ;  /* 0x00000004080a08a5 */ /* 0x004fe6000f8e020a */
[----:B------:R-:W2:Y:S03]  /*4510*/  @!UP0 LDCU UR8, c[0x0][0x880] ;  /* 0x00011000ff0887ac */ /* 0x000ea60008000800 */
[----:B------:R-:W-:Y:S01]  /*4520*/  IMAD.U32 R10, RZ, RZ, UR10 ;  /* 0x0000000aff0a7e24 */ /* 0x000fe2000f8e00ff */
[----:B------:R-:W-:Y:S05]  /*4530*/  MOV R11, UR11 ;  /* 0x0000000b000b7c02 */ /* 0x000fea0008000f00 */
[----:B-----5:R4:W5:Y:S02]  /*4540*/  @P0 LDG.E R82, desc[UR46][R10.64] ;  /* 0x0000002e0a520981 */ /* 0x020964000c1e1900 */
[----:B--2-4-:R-:W-:Y:S07]  /*4550*/  @!P0 IMAD.U32 R82, RZ, RZ, UR8 ;  /* 0x00000008ff528e24 */ /* 0x014fee000f8e00ff */
.L_x_87:
[----:B-----5:R-:W-:Y:S01]  /*4560*/  @!P2 ISETP.EQ.AND P0, PT, R82, RZ, PT ;  /* 0x000000ff5200a20c */ /* 0x020fe20003f02270 */
[----:B------:R-:W-:Y:S01]  /*4570*/  @!UPT UIADD3 URZ, UPT, UPT, URZ, URZ, URZ ;  /* 0x000000fffffff290 */ /* 0x000fe2000fffe0ff */
[----:B------:R-:W-:Y:S11]  /*4580*/  @!P2 BRA `(.L_x_88) ;  /* 0x000000000014a947 */ /* 0x000ff60003800000 */
[----:B------:R-:W-:Y:S02]  /*4590*/  LOP3.LUT P2, RZ, R153, 0xff, RZ, 0xc0, !PT ;  /* 0x000000ff99ff7812 */ /* 0x000fe4000784c0ff */
[----:B------:R-:W-:Y:S04]  /*45a0*/  PLOP3.LUT P0, PT, PT, PT, UP0, 0x80, 0x8 ;  /* 0x000000000008781c */ /* 0x000fe80003f0f008 */
[----:B------:R-:W-:Y:S07]  /*45b0*/  PLOP3.LUT P0, PT, P0, PT, PT, 0x8, 0x80 ;  /* 0x000000000080781c */ /* 0x000fee000070e170 */
[----:B------:R-:W-:Y:S11]  /*45c0*/  @P2 ISETP.EQ.AND P0, PT, R82, RZ, PT ;  /* 0x000000ff5200220c */ /* 0x000ff60003f02270 */
[----:B------:R-:W-:Y:S02]  /*45d0*/  @!UPT UIADD3 URZ, UPT, UPT, URZ, URZ, URZ ;  /* 0x000000fffffff290 */ /* 0x000fe4000fffe0ff */
.L_x_88:
[----:B------:R-:W4:Y:S01]  /*45e0*/  SYNCS.PHASECHK.TRANS64.TRYWAIT P2, [UR7+0x50], R12 ;  /* 0x0000500cff0075a7 */ /* 0x000f220008041107 */
[----:B------:R-:W-:Y:S04]  /*45f0*/  ELECT P4, URZ, PT ;  /* 0x0000000000ff782f */ /* 0x000fe80003880000 */
[----:B------:R-:W-:Y:S11]  /*4600*/  PLOP3.LUT P4, PT, P0, P4, PT, 0xf2, 0x2f ;  /* 0x00000000002f781c */ /* 0x000ff60000789e72 */
[----:B------:R-:W-:Y:S02]  /*4610*/  @!UPT UIADD3 URZ, UPT, UPT, URZ, URZ, URZ ;  /* 0x000000fffffff290 */ /* 0x000fe4000fffe0ff */
[----:B-1----:R-:W-:Y:S05]  /*4620*/  @!P4 IADD3 R9, P0, PT, R32, 0x580, RZ ;  /* 0x000005802009c810 */ /* 0x002fea0007f1e0ff */
[----:B--2---:R-:W-:Y:S01]  /*4630*/  @!P4 IMAD.X R0, RZ, RZ, R33, P0 ;  /* 0x000000ffff00c224 */ /* 0x004fe200000e0621 */
[----:B----4-:R-:W-:Y:S07]  /*4640*/  @!P2 BRA `(.L_x_89) ;  /* 0x0000007400e0a947 */ /* 0x010fee0003800000 */
.L_x_167:
[----:B------:R-:W-:Y:S01]  /*4650*/  @!P4 R2UR UR8, R0 ;  /* 0x000000000008c2ca */ /* 0x000fe200000e0000 */
[----:B------:R-:W-:Y:S01]  /*4660*/  VOTEU.ALL UP1, P4 ;  /* 0x0000000000ff7886 */ /* 0x000fe20002020000 */
[----:B------:R-:W-:Y:S01]  /*4670*/  @!P4 R2UR UR9, R9 ;  /* 0x000000000909c2ca */ /* 0x000fe200000e0000 */
[----:B------:R-:W-:Y:S01]  /*4680*/  @!P4 IMAD.MOV.U32 R0, RZ, RZ, 0x2000 ;  /* 0x00002000ff00c424 */ /* 0x000fe200078e00ff */
[----:B------:R-:W-:Y:S01]  /*4690*/  UMOV UR10, 0x0 ;  /* 0x00000000000a7882 */ /* 0x000fe20000000000 */
[----:B------:R-:W-:Y:S01]  /*46a0*/  UMOV UR11, 0x10000000 ;  /* 0x10000000000b7882 */ /* 0x000fe20000000000 */
[----:B------:R-:W-:Y:S01]  /*46b0*/  @!UP1 UIADD3 UR32, UPT, UPT, UR7, 0x200, URZ ;  /* 0x0000020007209890 */ /* 0x000fe2000fffe0ff */
[----:B------:R-:W-:Y:S01]  /*46c0*/  @!P4 IADD3 R9, P0, PT, R32, 0x580, RZ ;  /* 0x000005802009c810 */ /* 0x000fe20007f1e0ff */
[----:B------:R-:W-:Y:S05]  /*46d0*/  VOTEU.ALL UP1, P4 ;  /* 0x0000000000ff7886 */ /* 0x000fea0002020000 */
[----:B------:R-:W-:Y:S01]  /*46e0*/  IMAD.U32 R11, RZ, RZ, UR8 ;  /* 0x00000008ff0b7e24 */ /* 0x000fe2000f8e00ff */
[----:B------:R-:W-:Y:S01]  /*46f0*/  UPRMT UR8, UR37, 0x654, UR33 ;  /* 0x0000065425087896 */ /* 0x000fe20008000021 */
[----:B------:R-:W-:Y:S03]  /*4700*/  IMAD.U32 R10, RZ, RZ, UR9 ;  /* 0x00000009ff0a7e24 */ /* 0x000fe6000f8e00ff */
[----:B------:R-:W-:Y:S02]  /*4710*/  @!P4 R2UR UR15, R11 ;  /* 0x000000000b0fc2ca */ /* 0x000fe400000e0000 */
[----:B------:R-:W-:Y:S11]  /*4720*/  @!P4 R2UR UR14, R10 ;  /* 0x000000000a0ec2ca */ /* 0x000ff600000e0000 */
[----:B------:R-:W-:Y:S02]  /*4730*/  @!UPT UIADD3 URZ, UPT, UPT, URZ, URZ, URZ ;  /* 0x000000fffffff290 */ /* 0x000fe4000fffe0ff */
[----:B------:R2:W-:Y:S01]  /*4740*/  @!UP1 UTMALDG.3D [UR32], [UR14], desc[UR10] ;  /* 0x00000a200e0095b4 */ /* 0x0005e20008011000 */
[----:B------:R4:W-:Y:S01]  /*4750*/  @!P4 SYNCS.ARRIVE.TRANS64.RED.A0TR RZ, [UR7+0x30], R0 ;  /* 0x00003000ffffc9a7 */ /* 0x0009e20008300407 */
[----:B------:R-:W-:Y:S01]  /*4760*/  SYNCS.ARRIVE.TRANS64.RED.A1T0 RZ, [UR8], RZ ;  /* 0x000000ffffff79a7 */ /* 0x000fe20008100408 */
[----:B----4-:R-:W-:Y:S01]  /*4770*/  @!P4 IMAD.X R0, RZ, RZ, R33, P0 ;  /* 0x000000ffff00c224 */ /* 0x010fe200000e0621 */
[----:B------:R-:W4:Y:S02]  /*4780*/  SYNCS.PHASECHK.TRANS64.TRYWAIT P2, [UR7+0x58], R12 ;  /* 0x0000580cff0075a7 */ /* 0x000f240008041107 */
[----:B--2-4-:R-:W-:Y:S05]  /*4790*/  @!P2 BRA `(.L_x_90) ;  /* 0x0000007400a4a947 */ /* 0x014fea0003800000 */
.L_x_169:
        /* <DEDUP_REMOVED lines=8> */
[----:B------:R-:W-:Y:S01]  /*4820*/  @!UP1 UIADD3 UR24, UPT, UPT, UR7, 0x2200, URZ ;  /* 0x0000220007189890 */ /* 0x000fe2000fffe0ff */
[----:B------:R-:W-:Y:S01]  /*4830*/  VOTEU.ALL UP1, P4 ;  /* 0x0000000000ff7886 */ /* 0x000fe20002020000 */
[----:B------:R-:W-:Y:S01]  /*4840*/  UMOV UR27, UR35 ;  /* 0x00000023001b7c82 */ /* 0x000fe20008000000 */
[----:B------:R-:W-:Y:S02]  /*4850*/  UMOV UR28, UR36 ;  /* 0x00000024001c7c82 */ /* 0x000fe40008000000 */
[----:B------:R-:W-:Y:S01]  /*4860*/  IMAD.U32 R11, RZ, RZ, UR8 ;  /* 0x00000008ff0b7e24 */ /* 0x000fe2000f8e00ff */
[----:B------:R-:W-:Y:S01]  /*4870*/  UPRMT UR8, UR37, 0x654, UR25 ;  /* 0x0000065425087896 */ /* 0x000fe20008000019 */
[----:B------:R-:W-:Y:S02]  /*4880*/  IMAD.U32 R10, RZ, RZ, UR9 ;  /* 0x00000009ff0a7e24 */ /* 0x000fe4000f8e00ff */
[----:B------:R-:W-:Y:S01]  /*4890*/  @!P4 IMAD.X R20, RZ, RZ, R33, P0 ;  /* 0x000000ffff14c224 */ /* 0x000fe200000e0621 */
[----:B------:R-:W-:Y:S02]  /*48a0*/  @!P4 R2UR UR15, R11 ;  /* 0x000000000b0fc2ca */ /* 0x000fe400000e0000 */
[----:B------:R-:W-:Y:S11]  /*48b0*/  @!P4 R2UR UR14, R10 ;  /* 0x000000000a0ec2ca */ /* 0x000ff600000e0000 */
[----:B------:R-:W-:Y:S02]  /*48c0*/  @!UPT UIADD3 URZ, UPT, UPT, URZ, URZ, URZ ;  /* 0x000000fffffff290 */ /* 0x000fe4000fffe0ff */
[----:B------:R2:W-:Y:S01]  /*48d0*/  @!UP1 UTMALDG.3D [UR24], [UR14], desc[UR10] ;  /* 0x00000a180e0095b4 */ /* 0x0005e20008011000 */
[----:B------:R2:W-:Y:S01]  /*48e0*/  @!P4 SYNCS.ARRIVE.TRANS64.RED.A0TR RZ, [UR7+0x38], R0 ;  /* 0x00003800ffffc9a7 */ /* 0x0005e20008300407 */
[----:B------:R-:W-:Y:S01]  /*48f0*/  SYNCS.ARRIVE.TRANS64.RED.A1T0 RZ, [UR8], RZ ;  /* 0x000000ffffff79a7 */ /* 0x000fe20008100408 */
[----:B------:R-:W4:Y:S02]  /*4900*/  SYNCS.PHASECHK.TRANS64.TRYWAIT P2, [UR7+0x60], R12 ;  /* 0x0000600cff0075a7 */ /* 0x000f240008041107 */
[----:B--2-4-:R-:W-:Y:S05]  /*4910*/  @!P2 BRA `(.L_x_91) ;  /* 0x00000074005ca947 */ /* 0x014fea0003800000 */
.L_x_171:
[----:B------:R-:W2:Y:S01]  /*4920*/  LDC.64 R14, c[0x0][0xb10] ;  /* 0x0002c400ff0e7b82 */ /* 0x000ea20000000a00 */
[----:B------:R-:W-:Y:S01]  /*4930*/  @!P4 R2UR UR8, R20 ;  /* 0x000000001408c2ca */ /* 0x000fe200000e0000 */
[----:B------:R-:W-:Y:S01]  /*4940*/  VOTEU.ALL UP1, P4 ;  /* 0x0000000000ff7886 */ /* 0x000fe20002020000 */
[----:B------:R-:W-:Y:S01]  /*4950*/  @!P4 R2UR UR9, R21 ;  /* 0x000000001509c2ca */ /* 0x000fe200000e0000 */
[----:B------:R-:W-:Y:S01]  /*4960*/  UMOV UR10, 0x0 ;  /* 0x00000000000a7882 */ /* 0x000fe20000000000 */
[----:B------:R-:W-:Y:S03]  /*4970*/  UMOV UR11, 0x10000000 ;  /* 0x10000000000b7882 */ /* 0x000fe60000000000 */
[----:B------:R-:W4:Y:S01]  /*4980*/  LDC.64 R10, c[0x0][0xb18] ;  /* 0x0002c600ff0a7b82 */ /* 0x000f220000000a00 */
[----:B------:R-:W-:Y:S01]  /*4990*/  @!UP1 UIADD3 UR18, UPT, UPT, UR34, 0x80, URZ ;  /* 0x0000008022129890 */ /* 0x000fe2000fffe0ff */
[----:B------:R-:W-:Y:S01]  /*49a0*/  @P3 SHF.R.U32.HI R28, RZ, 0x10, R25 ;  /* 0x00000010ff1c3819 */ /* 0x000fe20000011619 */
[----:B------:R-:W-:Y:S01]  /*49b0*/  @!UP1 UIADD3 UR16, UPT, UPT, UR7, 0x4200, URZ ;  /* 0x0000420007109890 */ /* 0x000fe2000fffe0ff */
[----:B------:R-:W-:Y:S01]  /*49c0*/  VIADD R30, R30, 0x1 ;  /* 0x000000011e1e7836 */ /* 0x000fe20000000000 */
[----:B------:R-:W-:Y:S03]  /*49d0*/  VOTEU.ALL UP1, P4 ;  /* 0x0000000000ff7886 */ /* 0x000fe60002020000 */
[----:B------:R-:W5:Y:S01]  /*49e0*/  @!P1 LDC R0, c[0x0][0xb20] ;  /* 0x0002c800ff009b82 */ /* 0x000f620000000800 */
[----:B------:R-:W-:Y:S01]  /*49f0*/  UMOV UR19, UR35 ;  /* 0x0000002300137c82 */ /* 0x000fe20008000000 */
[----:B------:R-:W-:Y:S01]  /*4a00*/  IMAD.U32 R21, RZ, RZ, UR8 ;  /* 0x00000008ff157e24 */ /* 0x000fe2000f8e00ff */
[----:B------:R-:W-:Y:S05]  /*4a10*/  UMOV UR20, UR36 ;  /* 0x0000002400147c82 */ /* 0x000fea0008000000 */
[----:B-1----:R-:W1:Y:S01]  /*4a20*/  @!P1 LDC R3, c[0x0][0xb0c] ;  /* 0x0002c300ff039b82 */ /* 0x002e620000000800 */
[----:B------:R-:W-:Y:S01]  /*4a30*/  IMAD.U32 R20, RZ, RZ, UR9 ;  /* 0x00000009ff147e24 */ /* 0x000fe2000f8e00ff */
[----:B------:R-:W-:Y:S01]  /*4a40*/  UPRMT UR8, UR37, 0x654, UR17 ;  /* 0x0000065425087896 */ /* 0x000fe20008000011 */
[----:B------:R-:W-:Y:S03]  /*4a50*/  @!P4 R2UR UR15, R21 ;  /* 0x00000000150fc2ca */ /* 0x000fe600000e0000 */
[----:B------:R-:W-:Y:S01]  /*4a60*/  @!P4 R2UR UR14, R20 ;  /* 0x00000000140ec2ca */ /* 0x000fe200000e0000 */
[----:B------:R-:W-:Y:S11]  /*4a70*/  @!P4 IMAD.MOV.U32 R20, RZ, RZ, 0x2000 ;  /* 0x00002000ff14c424 */ /* 0x000ff600078e00ff */
[----:B------:R-:W-:Y:S01]  /*4a80*/  @!UPT UIADD3 URZ, UPT, UPT, URZ, URZ, URZ ;  /* 0x000000fffffff290 */ /* 0x000fe2000fffe0ff */
[----:B------:R1:W-:Y:S01]  /*4a90*/  @!UP1 UTMALDG.3D [UR16], [UR14], desc[UR10] ;  /* 0x00000a100e0095b4 */ /* 0x0003e20008011000 */
[----:B------:R1:W-:Y:S02]  /*4aa0*/  @!P4 SYNCS.ARRIVE.TRANS64.RED.A0TR RZ, [UR7+0x40], R20 ;  /* 0x00004014ffffc9a7 */ /* 0x0003e40008300407 */
[----:B-1----:R-:W-:Y:S01]  /*4ab0*/  @!P1 ISETP.NE.AND P2, PT, R3, 0x1, PT ;  /* 0x000000010300980c */ /* 0x002fe20003f45270 */
[C---:B--2---:R-:W-:Y:S01]  /*4ac0*/  @!P1 IMAD.HI.U32 R14, R13.reuse, R14, RZ ;  /* 0x0000000e0d0e9227 */ /* 0x044fe200078e00ff */
[----:B----4-:R-:W-:Y:S03]  /*4ad0*/  @!P1 ISETP.NE.AND P0, PT, R10, 0x1, PT ;  /* 0x000000010a00980c */ /* 0x010fe60003f05270 */
[C---:B------:R-:W-:Y:S01]  /*4ae0*/  @!P1 IMAD.HI.U32 R11, R8.reuse, R11, RZ ;  /* 0x0000000b080b9227 */ /* 0x040fe200078e00ff */
[----:B------:R-:W-:Y:S04]  /*4af0*/  @!P1 SHF.R.U32.HI R14, RZ, R15, R14 ;  /* 0x0000000fff0e9219 */ /* 0x000fe8000001160e */
[----:B-----5:R-:W-:Y:S01]  /*4b00*/  @!P1 SHF.R.U32.HI R9, RZ, R0, R11 ;  /* 0x00000000ff099219 */ /* 0x020fe2000001160b */
[----:B------:R-:W-:Y:S01]  /*4b10*/  SYNCS.ARRIVE.TRANS64.RED.A1T0 RZ, [UR8], RZ ;  /* 0x000000ffffff79a7 */ /* 0x000fe20008100408 */
[----:B------:R-:W-:Y:S02]  /*4b20*/  @!P1 SEL R14, R13, R14, !P2 ;  /* 0x0000000e0d0e9207 */ /* 0x000fe40005000000 */
[----:B------:R-:W-:Y:S01]  /*4b30*/  @!P1 SEL R9, R8, R9, !P0 ;  /* 0x0000000908099207 */ /* 0x000fe20004000000 */
[----:B------:R-:W1:Y:S04]  /*4b40*/  SYNCS.PHASECHK.TRANS64.TRYWAIT P5, [UR7+0x68], R12 ;  /* 0x0000680cff0075a7 */ /* 0x000e6800080a1107 */
[----:B------:R-:W-:Y:S02]  /*4b50*/  @!P1 IMAD.IADD R0, R9, 0x1, -R14 ;  /* 0x0000000109009824 */ /* 0x000fe400078e0a0e */
[----:B------:R-:W-:Y:S02]  /*4b60*/  @!P1 IMAD.IADD R9, R14, 0x1, -R9 ;  /* 0x000000010e099824 */ /* 0x000fe400078e0a09 */
[----:B------:R-:W-:Y:S02]  /*4b70*/  @!P1 IMAD R13, R0, R3, R13 ;  /* 0x00000003000d9224 */ /* 0x000fe400078e020d */
[----:B------:R-:W-:Y:S01]  /*4b80*/  @!P1 IMAD R8, R9, R10, R8 ;  /* 0x0000000a09089224 */ /* 0x000fe200078e0208 */
[----:B-1----:R-:W-:Y:S06]  /*4b90*/  @!P5 BRA `(.L_x_92) ;  /* 0x0000007000d4d947 */ /* 0x002fec0003800000 */
.L_x_173:
[----:B-1----:R-:W-:Y:S01]  /*4ba0*/  @!P4 IADD3 R3, P0, PT, R32, 0x580, RZ ;  /* 0x000005802003c810 */ /* 0x002fe20007f1e0ff */
[----:B------:R-:W-:Y:S01]  /*4bb0*/  VOTEU.ALL UP1, P4 ;  /* 0x0000000000ff7886 */ /* 0x000fe20002020000 */
[----:B------:R-:W-:Y:S01]  /*4bc0*/  UMOV UR18, 0x0 ;  /* 0x0000000000127882 */ /* 0x000fe20000000000 */
[----:B------:R-:W-:Y:S01]  /*4bd0*/  UMOV UR19, 0x10000000 ;  /* 0x1000000000137882 */ /* 0x000fe20000000000 */
[----:B------:R-:W-:Y:S01]  /*4be0*/  @!P4 R2UR UR9, R3 ;  /* 0x000000000309c2ca */ /* 0x000fe200000e0000 */
[----:B------:R-:W-:Y:S01]  /*4bf0*/  @!P4 IMAD.X R0, RZ, RZ, R33, P0 ;  /* 0x000000ffff00c224 */ /* 0x000fe200000e0621 */
[----:B------:R-:W-:Y:S01]  /*4c00*/  @!UP1 UIADD3 UR10, UPT, UPT, UR34, 0xc0, URZ ;  /* 0x000000c0220a9890 */ /* 0x000fe2000fffe0ff */
[----:B------:R-:W-:Y:S01]  /*4c10*/  ISETP.NE.AND P0, PT, R30, 0x2, PT ;  /* 0x000000021e00780c */ /* 0x000fe20003f05270 */
[----:B------:R-:W-:Y:S01]  /*4c20*/  UMOV UR11, UR35 ;  /* 0x00000023000b7c82 */ /* 0x000fe20008000000 */
[----:B------:R-:W-:Y:S01]  /*4c30*/  UMOV UR12, UR36 ;  /* 0x00000024000c7c82 */ /* 0x000fe20008000000 */
[----:B------:R-:W-:Y:S01]  /*4c40*/  @!P4 R2UR UR8, R0 ;  /* 0x000000000008c2ca */ /* 0x000fe200000e0000 */
[----:B------:R-:W-:Y:S01]  /*4c50*/  IMAD.IADD R20, R8, 0x1, R152 ;  /* 0x0000000108147824 */ /* 0x000fe200078e0298 */
[----:B------:R-:W-:Y:S01]  /*4c60*/  @P3 R2UR UR36, R28 ;  /* 0x000000001c2432ca */ /* 0x000fe200000e0000 */
[----:B------:R-:W-:Y:S01]  /*4c70*/  IMAD.IADD R21, R13, 0x1, R154 ;  /* 0x000000010d157824 */ /* 0x000fe200078e029a */
[----:B------:R-:W-:Y:S02]  /*4c80*/  SEL R0, RZ, 0x1, P0 ;  /* 0x00000001ff007807 */ /* 0x000fe40000000000 */
[----:B------:R-:W-:Y:S01]  /*4c90*/  LOP3.LUT R31, R31, 0x1, RZ, 0x3c, !PT ;  /* 0x000000011f1f7812 */ /* 0x000fe200078e3cff */
[----:B------:R-:W-:Y:S01]  /*4ca0*/  IMAD.U32 R10, RZ, RZ, UR9 ;  /* 0x00000009ff0a7e24 */ /* 0x000fe2000f8e00ff */
[----:B------:R-:W-:Y:S01]  /*4cb0*/  @!UP1 UIADD3 UR9, UPT, UPT, UR7, 0x48, URZ ;  /* 0x0000004807099890 */ /* 0x000fe2000fffe0ff */
[----:B------:R-:W-:Y:S02]  /*4cc0*/  LOP3.LUT R29, R29, R0, RZ, 0x3c, !PT ;  /* 0x000000001d1d7212 */ /* 0x000fe400078e3cff */
[----:B------:R-:W-:Y:S02]  /*4cd0*/  SEL R30, R30, RZ, P0 ;  /* 0x000000ff1e1e7207 */ /* 0x000fe40000000000 */
[----:B------:R-:W-:Y:S01]  /*4ce0*/  IMAD.U32 R11, RZ, RZ, UR8 ;  /* 0x00000008ff0b7e24 */ /* 0x000fe2000f8e00ff */
[----:B------:R-:W-:Y:S01]  /*4cf0*/  @!P4 R2UR UR14, R10 ;  /* 0x000000000a0ec2ca */ /* 0x000fe200000e0000 */
[----:B------:R-:W-:Y:S01]  /*4d00*/  @!UP1 UIADD3 UR8, UPT, UPT, UR7, 0x6200, URZ ;  /* 0x0000620007089890 */ /* 0x000fe2000fffe0ff */
[----:B------:R-:W-:Y:S02]  /*4d10*/  VOTEU.ALL UP1, P4 ;  /* 0x0000000000ff7886 */ /* 0x000fe40002020000 */
[----:B------:R-:W-:Y:S11]  /*4d20*/  @!P4 R2UR UR15, R11 ;  /* 0x000000000b0fc2ca */ /* 0x000ff600000e0000 */
[----:B------:R-:W-:Y:S02]  /*4d30*/  @!UPT UIADD3 URZ, UPT, UPT, URZ, URZ, URZ ;  /* 0x000000fffffff290 */ /* 0x000fe4000fffe0ff */
[----:B------:R2:W-:Y:S01]  /*4d40*/  @!UP1 UTMALDG.3D [UR8], [UR14], desc[UR18] ;  /* 0x000012080e0095b4 */ /* 0x0005e20008011000 */
[----:B------:R2:W-:Y:S01]  /*4d50*/  @!P4 SYNCS.ARRIVE.TRANS64.RED.A0TR RZ, [UR7+0x48], R23 ;  /* 0x00004817ffffc9a7 */ /* 0x0005e20008300407 */
[----:B------:R-:W-:Y:S01]  /*4d60*/  UPLOP3.LUT UP1, UPT, UPT, UPT, UPT, 0x80, 0x8 ;  /* 0x000000000008789c */ /* 0x000fe20003f2f070 */
[----:B------:R-:W-:Y:S01]  /*4d70*/  SYNCS.ARRIVE.TRANS64.RED.A1T0 RZ, [UR13], RZ ;  /* 0x000000ffffff79a7 */ /* 0x000fe2000810040d */
[----:B------:R-:W-:Y:S09]  /*4d80*/  @P3 BRA `(.L_x_93) ;  /* 0xfffffff000943947 */ /* 0x000ff2000383ffff */
[----:B------:R-:W-:-:S04]  /*4d90*/  SHF.L.U32 R3, R31, 0x1f, RZ ;  /* 0x0000001f1f037819 */ /* 0x000fc800000006ff */
[----:B------:R-:W1:Y:S02]  /*4da0*/  SYNCS.PHASECHK.TRANS64.TRYWAIT P0, [UR7+0x50], R3 ;  /* 0x00005003ff0075a7 */ /* 0x000e640008001107 */
[----:B-1----:R-:W-:Y:S05]  /*4db0*/  @!P0 BRA `(.L_x_94) ;  /* 0x0000007000648947 */ /* 0x002fea0003800000 */
.L_x_175:
[----:B------:R-:W4:Y:S02]  /*4dc0*/  SYNCS.PHASECHK.TRANS64.TRYWAIT P0, [UR7+0x58], R3 ;  /* 0x00005803ff0075a7 */ /* 0x000f240008001107 */
[----:B----4-:R-:W-:Y:S05]  /*4dd0*/  @!P0 BRA `(.L_x_95) ;  /* 0x0000007000748947 */ /* 0x010fea0003800000 */
.L_x_177:
[----:B------:R-:W4:Y:S02]  /*4de0*/  SYNCS.PHASECHK.TRANS64.TRYWAIT P0, [UR7+0x60], R3 ;  /* 0x00006003ff0075a7 */ /* 0x000f240008001107 */
[----:B----4-:R-:W-:Y:S05]  /*4df0*/  @!P0 BRA `(.L_x_96) ;  /* 0x0000007000848947 */ /* 0x010fea0003800000 */
.L_x_179:
[----:B-1----:R-:W-:-:S07]  /*4e00*/  MOV R0, UR7 ;  /* 0x0000000700007c02 */ /* 0x002fce0008000f00 */
.L_x_97:
[----:B-1----:R-:W-:-:S04]  /*4e10*/  SHF.L.U32 R3, R31, 0x1f, RZ ;  /* 0x0000001f1f037819 */ /* 0x002fc800000006ff */
[----:B------:R1:W4:Y:S03]  /*4e20*/  SYNCS.PHASECHK.TRANS64.TRYWAIT P0, [R0+URZ+0x68], R3 ;  /* 0x00006803000075a7 */ /* 0x00032600080011ff */
[----:B----4-:R-:W-:Y:S05]  /*4e30*/  @!P0 NANOSLEEP.SYNCS 0x989680 ;  /* 0x009896800000895d */ /* 0x010fea0003900000 */
[----:B------:R-:W4:Y:S02]  /*4e40*/  @!P0 SYNCS.PHASECHK.TRANS64 P0, [R0+URZ+0x68], R3 ;  /* 0x00006803000085a7 */ /* 0x000f2400080010ff */
[----:B--2-4-:R-:W-:Y:S05]  /*4e50*/  @P0 EXIT ;  /* 0x000000000000094d */ /* 0x014fea0003800000 */
[----:B------:R-:W-:Y:S05]  /*4e60*/  BRA `(.L_x_97) ;  /* 0xfffffffc00e87947 */ /* 0x000fea000383ffff */
.L_x_82:
[----:B------:R-:W-:-:S06]  /*4e70*/  UISETP.GE.AND UP1, UPT, UR10, 0x4, UPT ;  /* 0x000000040a00788c */ /* 0x000fcc000bf26270 */
[----:B------:R-:W-:-:S13]  /*4e80*/  PLOP3.LUT P0, PT, PT, PT, UP1, 0x80, 0x8 ;  /* 0x000000000008781c */ /* 0x000fda0003f0f018 */
[----:B------:R-:W-:Y:S05]  /*4e90*/  @!P0 EXIT ;  /* 0x000000000000894d */ /* 0x000fea0003800000 */
[----:B------:R-:W-:Y:S01]  /*4ea0*/  BAR.SYNC.DEFER_BLOCKING 0x6, 0xa0 ;  /* 0x0182800000007b1d */ /* 0x000fe20000010000 */
[C---:B------:R-:W-:Y:S01]  /*4eb0*/  IMAD.U32 R79, R169.reuse, 0x10000, RZ ;  /* 0x00010000a94f7824 */ /* 0x040fe200078e00ff */
[C---:B------:R-:W-:Y:S01]  /*4ec0*/  R2P PR, R169.reuse, 0x6 ;  /* 0x00000006a9007804 */ /* 0x040fe20000000000 */
[----:B------:R-:W-:Y:S01]  /*4ed0*/  IMAD.SHL.U32 R2, R169, 0x40, RZ ;  /* 0x00000040a9027824 */ /* 0x000fe200078e00ff */
[----:B------:R-:W-:Y:S01]  /*4ee0*/  CS2R R162, SRZ ;  /* 0x0000000000a27805 */ /* 0x000fe2000001ff00 */
[----:B------:R-:W-:Y:S01]  /*4ef0*/  IMAD.MOV.U32 R166, RZ, RZ, 0x20 ;  /* 0x00000020ffa67424 */ /* 0x000fe200078e00ff */
[----:B------:R-:W-:Y:S02]  /*4f00*/  UMOV UR49, 0x400 ;  /* 0x0000040000317882 */ /* 0x000fe40000000000 */
[----:B------:R-:W1:Y:S01]  /*4f10*/  LDC R159, c[0x0][0x370] ;  /* 0x0000dc00ff9f7b82 */ /* 0x000e620000000800 */
[----:B------:R-:W-:Y:S01]  /*4f20*/  ULEA UR49, UR37, UR49, 0x18 ;  /* 0x0000003125317291 */ /* 0x000fe2000f8ec0ff */
[----:B------:R-:W-:Y:S01]  /*4f30*/  LOP3.LUT R79, R79, 0x600000, RZ, 0xc0, !PT ;  /* 0x006000004f4f7812 */ /* 0x000fe200078ec0ff */
[----:B------:R-:W-:Y:S01]  /*4f40*/  IMAD.SHL.U32 R155, R169, 0x8, RZ ;  /* 0x00000008a99b7824 */ /* 0x000fe200078e00ff */
[----:B------:R-:W-:Y:S01]  /*4f50*/  LOP3.LUT R4, R2, 0x180, RZ, 0xc0, !PT ;  /* 0x0000018002047812 */ /* 0x000fe200078ec0ff */
[----:B------:R-:W-:Y:S01]  /*4f60*/  IMAD.MOV.U32 R167, RZ, RZ, 0x10 ;  /* 0x00000010ffa77424 */ /* 0x000fe200078e00ff */
[----:B------:R-:W-:Y:S01]  /*4f70*/  SEL R166, R166, 0xffffffe0, !P2 ;  /* 0xffffffe0a6a67807 */ /* 0x000fe20005000000 */
[----:B------:R-:W-:Y:S01]  /*4f80*/  UIADD3 UR4, UPT, UPT, UR49, 0x8200, URZ ;  /* 0x0000820031047890 */ /* 0x000fe2000fffe0ff */
[----:B------:R-:W2:Y:S01]  /*4f90*/  LDC R74, c[0x0][0xb0c] ;  /* 0x0002c300ff4a7b82 */ /* 0x000ea20000000800 */
[----:B------:R-:W-:Y:S01]  /*4fa0*/  LOP3.LUT R155, R4, 0x30, R155, 0xf8, !PT ;  /* 0x00000030049b7812 */ /* 0x000fe200078ef89b */
[----:B------:R-:W-:Y:S01]  /*4fb0*/  IMAD.MOV.U32 R76, RZ, RZ, RZ ;  /* 0x000000ffff4c7224 */ /* 0x000fe200078e00ff */
[----:B------:R-:W-:Y:S01]  /*4fc0*/  SEL R167, R167, 0xfffffff0, !P1 ;  /* 0xfffffff0a7a77807 */ /* 0x000fe20004800000 */
[----:B------:R-:W-:Y:S01]  /*4fd0*/  IMAD.MOV.U32 R164, RZ, RZ, RZ ;  /* 0x000000ffffa47224 */ /* 0x000fe200078e00ff */
[----:B------:R-:W-:Y:S01]  /*4fe0*/  LOP3.LUT R155, R155, 0x1e40, R2, 0xf8, !PT ;  /* 0x00001e409b9b7812 */ /* 0x000fe200078ef802 */
[----:B------:R-:W-:Y:S01]  /*4ff0*/  IMAD.MOV.U32 R172, RZ, RZ, RZ ;  /* 0x000000ffffac7224 */ /* 0x000fe200078e00ff */
[----:B------:R-:W-:Y:S01]  /*5000*/  LOP3.LUT R169, R169, 0x60, RZ, 0xc0, !PT ;  /* 0x00000060a9a97812 */ /* 0x000fe200078ec0ff */
[----:B------:R-:W3:Y:S01]  /*5010*/  LDC R157, c[0x0][0xb20] ;  /* 0x0002c800ff9d7b82 */ /* 0x000ee20000000800 */
[----:B------:R-:W4:Y:S01]  /*5020*/  LDS R0, [UR49+0x110] ;  /* 0x00011031ff007984 */ /* 0x000f220008000800 */
[----:B------:R-:W-:Y:S01]  /*5030*/  IMAD.MOV.U32 R161, RZ, RZ, RZ ;  /* 0x000000ffffa17224 */ /* 0x000fe200078e00ff */
[----:B------:R-:W1:Y:S01]  /*5040*/  LDCU.64 UR52, c[0x0][0x348] ;  /* 0x00006900ff3477ac */ /* 0x000e620008000a00 */
[----:B------:R-:W-:Y:S01]  /*5050*/  IMAD.U32 R168, RZ, RZ, UR4 ;  /* 0x00000004ffa87e24 */ /* 0x000fe2000f8e00ff */
[----:B------:R-:W1:Y:S03]  /*5060*/  LDCU.64 UR38, c[0x0][0x888] ;  /* 0x00011100ff2677ac */ /* 0x000e660008000a00 */
[----:B------:R-:W1:Y:S01]  /*5070*/  LDC R73, c[0x0][0xb30] ;  /* 0x0002cc00ff497b82 */ /* 0x000e620000000800 */
[----:B------:R-:W1:Y:S01]  /*5080*/  LDCU.64 UR44, c[0x0][0x890] ;  /* 0x00011200ff2c77ac */ /* 0x000e620008000a00 */
[----:B------:R-:W-:-:S06]  /*5090*/  UIADD3 UR48, UPT, UPT, UR49, 0x200, URZ ;  /* 0x0000020031307890 */ /* 0x000fcc000fffe0ff */
[----:B------:R-:W1:Y:S08]  /*50a0*/  LDC.64 R150, c[0x0][0xb10] ;  /* 0x0002c400ff967b82 */ /* 0x000e700000000a00 */
[----:B------:R-:W1:Y:S08]  /*50b0*/  LDC.64 R70, c[0x0][0xb18] ;  /* 0x0002c600ff467b82 */ /* 0x000e700000000a00 */
[----:B------:R-:W1:Y:S08]  /*50c0*/  LDC.64 R68, c[0x0][0xb28] ;  /* 0x0002ca00ff447b82 */ /* 0x000e700000000a00 */
[----:B------:R-:W1:Y:S01]  /*50d0*/  LDC.64 R148, c[0x0][0x8b0] ;  /* 0x00022c00ff947b82 */ /* 0x000e620000000a00 */
[----:B----4-:R-:W-:Y:S01]  /*50e0*/  IMAD.IADD R79, R0, 0x1, R79 ;  /* 0x00000001004f7824 */ /* 0x010fe200078e024f */
[----:B------:R-:W-:-:S04]  /*50f0*/  SHF.R.S32.HI R0, RZ, 0x4, R166 ;  /* 0x00000004ff007819 */ /* 0x000fc800000114a6 */
[----:B------:R-:W-:Y:S02]  /*5100*/  LEA.HI.SX32 R165, R167, R0, 0x1c ;  /* 0x00000000a7a57211 */ /* 0x000fe400078fe2ff */
[----:B------:R-:W4:Y:S08]  /*5110*/  LDC.64 R146, c[0x0][0x8a8] ;  /* 0x00022a00ff927b82 */ /* 0x000f300000000a00 */
[----:B--23--:R-:W1:Y:S02]  /*5120*/  LDC R158, c[0x0][0x374] ;  /* 0x0000dd00ff9e7b82 */ /* 0x00ce640000000800 */
.L_x_139:
[C---:B------:R-:W-:Y:S02]  /*5130*/  LEA R0, R172.reuse, UR49, 0x3 ;  /* 0x00000031ac007c11 */ /* 0x040fe4000f8e18ff */
[----:B------:R-:W-:Y:S02]  /*5140*/  SHF.L.U32 R3, R163, 0x1f, RZ ;  /* 0x0000001fa3037819 */ /* 0x000fe400000006ff */
[----:B-1----:R-:W-:Y:S02]  /*5150*/  LEA R16, R172, UR49, 0x4 ;  /* 0x00000031ac107c11 */ /* 0x002fe4000f8e20ff */
[----:B------:R-:W2:Y:S02]  /*5160*/  SYNCS.PHASECHK.TRANS64.TRYWAIT P0, [R0+URZ+0x80], R3 ;  /* 0x00008003000075a7 */ /* 0x000ea400080011ff */
[----:B--2---:R-:W-:Y:S05]  /*5170*/  @!P0 BRA `(.L_x_98) ;  /* 0x0000006c00bc8947 */ /* 0x004fea0003800000 */
.L_x_180:
[----:B------:R-:W3:Y:S01]  /*5180*/  LDC.64 R12, c[0x0][0xb10] ;  /* 0x0002c400ff0c7b82 */ /* 0x000ee20000000a00 */
[----:B------:R-:W4:Y:S01]  /*5190*/  LDS.128 R16, [R16+0xf0] ;  /* 0x0000f00010107984 */ /* 0x000f220000000c00 */
[----:B-1----:R-:W-:Y:S01]  /*51a0*/  ISETP.NE.AND P1, PT, R73, 0x1, PT ;  /* 0x000000014900780c */ /* 0x002fe20003f25270 */
[----:B--2---:R-:W-:Y:S01]  /*51b0*/  VIADD R0, R0, 0x90 ;  /* 0x0000009000007836 */ /* 0x004fe20000000000 */
[----:B------:R-:W-:Y:S04]  /*51c0*/  ISETP.GE.AND P0, PT, R72, 0x1, PT ;  /* 0x000000014800780c */ /* 0x000fe80003f06270 */
[----:B------:R-:W1:Y:S01]  /*51d0*/  LDC.64 R10, c[0x0][0xb18] ;  /* 0x0002c600ff0a7b82 */ /* 0x000e620000000a00 */
[----:B------:R-:W-:Y:S01]  /*51e0*/  PRMT R0, RZ, 0x654, R0 ;  /* 0x00000654ff007816 */ /* 0x000fe20000000000 */
[----:B------:R-:W-:Y:S01]  /*51f0*/  @!PT LDS RZ, [RZ] ;  /* 0x00000000fffff984 */ /* 0x000fe20000000800 */
[----:B------:R-:W-:Y:S01]  /*5200*/  @!PT LDS RZ, [RZ] ;  /* 0x00000000fffff984 */ /* 0x000fe20000000800 */
[----:B------:R-:W-:Y:S01]  /*5210*/  @!PT LDS RZ, [RZ] ;  /* 0x00000000fffff984 */ /* 0x000fe20000000800 */
[----:B------:R-:W-:Y:S01]  /*5220*/  @!PT LDS RZ, [RZ] ;  /* 0x00000000fffff984 */ /* 0x000fe20000000800 */
[----:B------:R2:W-:Y:S06]  /*5230*/  MEMBAR.ALL.CTA ;  /* 0x0000000000007992 */ /* 0x0005ec0000008000 */
[----:B--2---:R-:W2:Y:S01]  /*5240*/  FENCE.VIEW.ASYNC.S ;  /* 0x00000000000073c6 */ /* 0x004ea20000000000 */
[----:B------:R-:W1:Y:S08]  /*5250*/  @!P1 LDC R14, c[0x0][0xb20] ;  /* 0x0002c800ff0e9b82 */ /* 0x000e700000000800 */
[----:B------:R-:W1:Y:S01]  /*5260*/  @!P1 LDC R9, c[0x0][0xb0c] ;  /* 0x0002c300ff099b82 */ /* 0x000e620000000800 */
[----:B--2---:R2:W-:Y:S01]  /*5270*/  SYNCS.ARRIVE.TRANS64.RED.A1T0 RZ, [R0+URZ], RZ ;  /* 0x000000ff00ff79a7 */ /* 0x0045e200081004ff */
[----:B----4-:R-:W-:Y:S04]  /*5280*/  LOP3.LUT P4, RZ, R18, 0x1, RZ, 0xc0, !PT ;  /* 0x0000000112ff7812 */ /* 0x010fe8000788c0ff */
[----:B------:R-:W-:Y:S09]  /*5290*/  P2R R170, PR, RZ, 0x10 ;  /* 0x00000010ffaa7803 */ /* 0x000ff20000000000 */
[----:B------:R-:W-:Y:S02]  /*52a0*/  @P4 MOV R77, R16 ;  /* 0x00000010004d4202 */ /* 0x000fe40000000f00 */
[----:B------:R-:W-:Y:S01]  /*52b0*/  @P4 LOP3.LUT R75, R17, 0xffff, RZ, 0xc0, !PT ;  /* 0x0000ffff114b4812 */ /* 0x000fe200078ec0ff */
[----:B--23--:R-:W-:Y:S06]  /*52c0*/  @!P0 BRA `(.L_x_99) ;  /* 0x0000000000a48947 */ /* 0x00cfec0003800000 */
[----:B------:R-:W-:Y:S01]  /*52d0*/  IMAD.HI.U32 R24, R158, R71, RZ ;  /* 0x000000479e187227 */ /* 0x000fe200078e00ff */
[----:B------:R-:W-:Y:S02]  /*52e0*/  ISETP.NE.AND P0, PT, R70, 0x1, PT ;  /* 0x000000014600780c */ /* 0x000fe40003f05270 */
[----:B------:R-:W-:Y:S01]  /*52f0*/  ISETP.NE.AND P2, PT, R72, 0x1, PT ;  /* 0x000000014800780c */ /* 0x000fe20003f45270 */
[-C--:B------:R-:W-:Y:S01]  /*5300*/  IMAD.HI.U32 R22, R159, R150.reuse, RZ ;  /* 0x000000969f167227 */ /* 0x080fe200078e00ff */
[----:B------:R-:W-:Y:S02]  /*5310*/  SHF.R.U32.HI R23, RZ, R157, R24 ;  /* 0x0000009dff177219 */ /* 0x000fe40000011618 */
[----:B------:R-:W-:Y:S01]  /*5320*/  ISETP.NE.AND P3, PT, R74, 0x1, PT ;  /* 0x000000014a00780c */ /* 0x000fe20003f65270 */
[----:B------:R-:W-:Y:S01]  /*5330*/  IMAD.HI.U32 R28, R75, R71, RZ ;  /* 0x000000474b1c7227 */ /* 0x000fe200078e00ff */
[----:B------:R-:W-:Y:S02]  /*5340*/  SHF.R.U32.HI R22, RZ, R151, R22 ;  /* 0x00000097ff167219 */ /* 0x000fe40000011616 */
[----:B------:R-:W-:Y:S01]  /*5350*/  SEL R3, R158, R23, !P0 ;  /* 0x000000179e037207 */ /* 0x000fe20004000000 */
[----:B------:R-:W-:Y:S01]  /*5360*/  IMAD.HI.U32 R26, R77, R150, RZ ;  /* 0x000000964d1a7227 */ /* 0x000fe200078e00ff */
[----:B------:R-:W-:Y:S03]  /*5370*/  SEL R7, R159, R22, !P3 ;  /* 0x000000169f077207 */ /* 0x000fe60005800000 */
[-C--:B------:R-:W-:Y:S01]  /*5380*/  IMAD.HI.U32 R22, R3, R68.reuse, RZ ;  /* 0x0000004403167227 */ /* 0x080fe200078e00ff */
[----:B------:R-:W-:Y:S03]  /*5390*/  SHF.R.U32.HI R26, RZ, R151, R26 ;  /* 0x00000097ff1a7219 */ /* 0x000fe6000001161a */
[----:B------:R-:W-:Y:S01]  /*53a0*/  IMAD.HI.U32 R24, R7, R68, RZ ;  /* 0x0000004407187227 */ /* 0x000fe200078e00ff */
[----:B------:R-:W-:Y:S02]  /*53b0*/  @P2 SHF.R.U32.HI R3, RZ, R69, R22 ;  /* 0x00000045ff032219 */ /* 0x000fe40000011616 */
[----:B------:R-:W-:Y:S02]  /*53c0*/  SHF.R.U32.HI R22, RZ, R157, R28 ;  /* 0x0000009dff167219 */ /* 0x000fe4000001161c */
[----:B------:R-:W-:Y:S01]  /*53d0*/  @P2 SHF.R.U32.HI R7, RZ, R69, R24 ;  /* 0x00000045ff072219 */ /* 0x000fe20000011618 */
[C---:B------:R-:W-:Y:S01]  /*53e0*/  IMAD R2, R72.reuse, R3, RZ ;  /* 0x0000000348027224 */ /* 0x040fe200078e02ff */
[----:B------:R-:W-:Y:S02]  /*53f0*/  SEL R5, R75, R22, !P0 ;  /* 0x000000164b057207 */ /* 0x000fe40004000000 */
[----:B------:R-:W-:Y:S01]  /*5400*/  SEL R3, R77, R26, !P3 ;  /* 0x0000001a4d037207 */ /* 0x000fe20005800000 */
[----:B------:R-:W-:Y:S01]  /*5410*/  IMAD R4, R72, R7, RZ ;  /* 0x0000000748047224 */ /* 0x000fe200078e02ff */
[C---:B------:R-:W-:Y:S01]  /*5420*/  ISETP.GE.AND P0, PT, R5.reuse, R2, PT ;  /* 0x000000020500720c */ /* 0x040fe20003f06270 */
[----:B------:R-:W-:Y:S03]  /*5430*/  IMAD.HI.U32 R6, R5, R68, RZ ;  /* 0x0000004405067227 */ /* 0x000fe600078e00ff */
[----:B------:R-:W-:Y:S01]  /*5440*/  ISETP.GE.OR P0, PT, R3, R4, P0 ;  /* 0x000000040300720c */ /* 0x000fe20000706670 */
[----:B------:R-:W-:Y:S01]  /*5450*/  IMAD.MOV R4, RZ, RZ, -R3 ;  /* 0x000000ffff047224 */ /* 0x000fe200078e0a03 */
[-C--:B------:R-:W-:Y:S03]  /*5460*/  SHF.R.U32.HI R6, RZ, R69.reuse, R6 ;  /* 0x00000045ff067219 */ /* 0x080fe60000011606 */
[----:B------:R-:W-:Y:S01]  /*5470*/  IMAD R77, R74, R4, R77 ;  /* 0x000000044a4d7224 */ /* 0x000fe200078e024d */
[----:B------:R-:W-:Y:S05]  /*5480*/  SEL R15, R5, R6, !P2 ;  /* 0x00000006050f7207 */ /* 0x000fea0005000000 */
[----:B------:R-:W-:Y:S02]  /*5490*/  IMAD.MOV R6, RZ, RZ, -R15 ;  /* 0x000000ffff067224 */ /* 0x000fe400078e0a0f */
[C---:B------:R-:W-:Y:S04]  /*54a0*/  @!P0 IMAD.HI.U32 R2, R3.reuse, R68, RZ ;  /* 0x0000004403028227 */ /* 0x040fe800078e00ff */
[----:B------:R-:W-:Y:S01]  /*54b0*/  IMAD R6, R72, R6, R5 ;  /* 0x0000000648067224 */ /* 0x000fe200078e0205 */
[----:B------:R-:W-:Y:S04]  /*54c0*/  @!P0 SHF.R.U32.HI R2, RZ, R69, R2 ;  /* 0x00000045ff028219 */ /* 0x000fe80000011602 */
[----:B------:R-:W-:Y:S02]  /*54d0*/  @!P0 SEL R0, R3, R2, !P2 ;  /* 0x0000000203008207 */ /* 0x000fe40005000000 */
[----:B------:R-:W-:Y:S02]  /*54e0*/  IADD3 R2, PT, PT, -R5, RZ, RZ ;  /* 0x000000ff05027210 */ /* 0x000fe40007ffe1ff */
[----:B------:R-:W-:Y:S01]  /*54f0*/  @!P0 IADD3 R8, PT, PT, R15, -R0, RZ ;  /* 0x800000000f088210 */ /* 0x000fe20007ffe0ff */
[----:B------:R-:W-:Y:S02]  /*5500*/  @!P0 IMAD R0, R7, R6, R0 ;  /* 0x0000000607008224 */ /* 0x000fe400078e0200 */
[----:B------:R-:W-:Y:S02]  /*5510*/  IMAD R75, R70, R2, R75 ;  /* 0x00000002464b7224 */ /* 0x000fe400078e024b */
[----:B------:R-:W-:Y:S02]  /*5520*/  @!P0 IMAD R5, R8, R72, R3 ;  /* 0x0000004808058224 */ /* 0x000fe400078e0203 */
[----:B------:R-:W-:Y:S04]  /*5530*/  @!P0 IMAD.MOV.U32 R3, RZ, RZ, R0 ;  /* 0x000000ffff038224 */ /* 0x000fe800078e0000 */
[----:B------:R-:W-:Y:S02]  /*5540*/  IMAD R77, R3, R74, R77 ;  /* 0x0000004a034d7224 */ /* 0x000fe400078e024d */
[----:B------:R-:W-:Y:S07]  /*5550*/  IMAD R75, R5, R70, R75 ;  /* 0x00000046054b7224 */ /* 0x000fee00078e024b */
.L_x_99:
[----:B-1----:R-:W-:Y:S01]  /*5560*/  @!P1 ISETP.NE.AND P0, PT, R10, 0x1, PT ;  /* 0x000000010a00980c */ /* 0x002fe20003f05270 */
[----:B------:R-:W-:Y:S01]  /*5570*/  @!P1 IMAD.HI.U32 R0, R77, R12, RZ ;  /* 0x0000000c4d009227 */ /* 0x000fe200078e00ff */
[----:B------:R-:W-:Y:S01]  /*5580*/  @!P1 ISETP.NE.AND P2, PT, R9, 0x1, PT ;  /* 0x000000010900980c */ /* 0x000fe20003f45270 */
[----:B------:R-:W-:Y:S01]  /*5590*/  ULOP3.LUT UP0, URZ, UR48, 0x1b0, URZ, 0xc0, !UPT ;  /* 0x000001b030ff7892 */ /* 0x000fe2000f80c0ff */
[----:B------:R-:W-:Y:S01]  /*55a0*/  R2UR UR42, R21 ;  /* 0x00000000152a72ca */ /* 0x000fe200000e0000 */
[----:B------:R-:W-:Y:S01]  /*55b0*/  @!P1 IMAD.HI.U32 R3, R75, R11, RZ ;  /* 0x0000000b4b039227 */ /* 0x000fe200078e00ff */
[----:B------:R-:W-:Y:S02]  /*55c0*/  @!P1 SHF.R.U32.HI R0, RZ, R13, R0 ;  /* 0x0000000dff009219 */ /* 0x000fe40000011600 */
[----:B------:R-:W-:Y:S01]  /*55d0*/  R2UR UR41, R20 ;  /* 0x00000000142972ca */ /* 0x000fe200000e0000 */
[----:B------:R-:W-:Y:S01]  /*55e0*/  VIADD R172, R172, 0x1 ;  /* 0x00000001acac7836 */ /* 0x000fe20000000000 */
[----:B------:R-:W-:Y:S02]  /*55f0*/  @!P1 SHF.R.U32.HI R2, RZ, R14, R3 ;  /* 0x0000000eff029219 */ /* 0x000fe40000011603 */
[----:B------:R-:W-:Y:S02]  /*5600*/  @!P1 SEL R3, R77, R0, !P2 ;  /* 0x000000004d039207 */ /* 0x000fe40005000000 */
[----:B------:R-:W-:Y:S02]  /*5610*/  @!P1 SEL R2, R75, R2, !P0 ;  /* 0x000000024b029207 */ /* 0x000fe40004000000 */
[----:B------:R-:W-:Y:S01]  /*5620*/  @P4 SHF.R.U32.HI R160, RZ, 0x10, R17 ;  /* 0x00000010ffa04819 */ /* 0x000fe20000011611 */
[----:B------:R-:W-:Y:S02]  /*5630*/  USHF.L.U32 UR42, UR42, 0x7, URZ ;  /* 0x000000072a2a7899 */ /* 0x000fe400080006ff */
[----:B------:R-:W-:Y:S02]  /*5640*/  @!P1 IMAD.IADD R0, R2, 0x1, -R3 ;  /* 0x0000000102009824 */ /* 0x000fe400078e0a03 */
[----:B------:R-:W-:Y:S01]  /*5650*/  @!P1 IMAD.IADD R2, R3, 0x1, -R2 ;  /* 0x0000000103029824 */ /* 0x000fe200078e0a02 */
[----:B------:R-:W-:Y:S01]  /*5660*/  USHF.L.U32 UR41, UR41, 0x8, URZ ;  /* 0x0000000829297899 */ /* 0x000fe200080006ff */
[----:B------:R-:W-:Y:S02]  /*5670*/  @!P1 IMAD R77, R0, R9, R77 ;  /* 0x00000009004d9224 */ /* 0x000fe400078e024d */
[----:B------:R-:W-:Y:S01]  /*5680*/  @!P1 IMAD R75, R2, R10, R75 ;  /* 0x0000000a024b9224 */ /* 0x000fe200078e024b */
[----:B------:R-:W-:Y:S08]  /*5690*/  BRA.U !UP0, `(.L_x_100) ;  /* 0x0000000108407547 */ /* 0x000ff0000b800000 */
[----:B------:R-:W1:Y:S01]  /*56a0*/  LDCU.64 UR8, c[0x4][0x88] ;  /* 0x01001100ff0877ac */ /* 0x000e620008000a00 */
[----:B------:R-:W-:Y:S01]  /*56b0*/  MOV R3, 0x0 ;  /* 0x0000000000037802 */ /* 0x000fe20000000f00 */
[----:B------:R-:W-:Y:S02]  /*56c0*/  HFMA2 R12, -RZ, RZ, 0, 5.9604644775390625e-08 ;  /* 0x00000001ff0c7431 */ /* 0x000fe400000001ff */
[----:B------:R-:W-:Y:S02]  /*56d0*/  IMAD.MOV.U32 R8, RZ, RZ, 0x70 ;  /* 0x00000070ff087424 */ /* 0x000fe400078e00ff */
[----:B------:R-:W-:Y:S01]  /*56e0*/  IMAD.MOV.U32 R13, RZ, RZ, RZ ;  /* 0x000000ffff0d7224 */ /* 0x000fe200078e00ff */
[----:B------:R-:W2:Y:S01]  /*56f0*/  LDCU.64 UR6, c[0x4][0x90] ;  /* 0x01001200ff0677ac */ /* 0x000ea20008000a00 */
[----:B------:R-:W3:Y:S01]  /*5700*/  LDC.64 R2, c[0x4][R3] ;  /* 0x0100000003027b82 */ /* 0x000ee20000000a00 */
[----:B------:R-:W4:Y:S01]  /*5710*/  LDCU.64 UR4, c[0x4][0x8] ;  /* 0x01000100ff0477ac */ /* 0x000f220008000a00 */
[----:B-1----:R-:W-:Y:S01]  /*5720*/  MOV R5, UR9 ;  /* 0x0000000900057c02 */ /* 0x002fe20008000f00 */
[----:B------:R-:W-:Y:S01]  /*5730*/  IMAD.U32 R4, RZ, RZ, UR8 ;  /* 0x00000008ff047e24 */ /* 0x000fe2000f8e00ff */
[----:B--2---:R-:W-:Y:S01]  /*5740*/  MOV R7, UR7 ;  /* 0x0000000700077c02 */ /* 0x004fe20008000f00 */
[----:B------:R-:W-:Y:S01]  /*5750*/  IMAD.U32 R6, RZ, RZ, UR6 ;  /* 0x00000006ff067e24 */ /* 0x000fe2000f8e00ff */
[----:B----4-:R-:W-:Y:S01]  /*5760*/  MOV R11, UR5 ;  /* 0x00000005000b7c02 */ /* 0x010fe20008000f00 */
[----:B------:R-:W-:Y:S02]  /*5770*/  IMAD.U32 R10, RZ, RZ, UR4 ;  /* 0x00000004ff0a7e24 */ /* 0x000fe4000f8e00ff */
[----:B------:R-:W-:Y:S07]  /*5780*/  LEPC R20, `(.L_x_100) ;  /* 0x000000001014794e */ /* 0x000fee0000000000 */
[----:B---3-5:R-:W-:Y:S05]  /*5790*/  CALL.ABS.NOINC R2 ;  /* 0x0000000002007343 */ /* 0x028fea0003c00000 */
.L_x_100:
[----:B------:R-:W-:Y:S01]  /*57a0*/  LOP3.LUT P0, RZ, R168, 0x1b0, RZ, 0xc0, !PT ;  /* 0x000001b0a8ff7812 */ /* 0x000fe2000780c0ff */
[----:B------:R-:W-:Y:S11]  /*57b0*/  BSSY.RECONVERGENT B6, `(.L_x_101) ;  /* 0x0000013000067945 */ /* 0x000ff60003800200 */
[----:B------:R-:W-:Y:S01]  /*57c0*/  @!UPT UIADD3 URZ, UPT, UPT, URZ, URZ, URZ ;  /* 0x000000fffffff290 */ /* 0x000fe2000fffe0ff */
[----:B------:R-:W-:Y:S05]  /*57d0*/  @!P0 BRA `(.L_x_102) ;  /* 0x0000000000408947 */ /* 0x000fea0003800000 */
        /* <DEDUP_REMOVED lines=16> */
.L_x_102:
[----:B------:R-:W-:Y:S05]  /*58e0*/  BSYNC.RECONVERGENT B6 ;  /* 0x0000000000067941 */ /* 0x000fea0003800200 */
.L_x_101:
[----:B------:R-:W-:Y:S01]  /*58f0*/  ISETP.NE.U32.AND P4, PT, R148, RZ, PT ;  /* 0x000000ff9400720c */ /* 0x000fe20003f85070 */
[----:B------:R-:W-:Y:S01]  /*5900*/  UISETP.NE.AND UP2, UPT, UR50, URZ, UPT ;  /* 0x000000ff3200728c */ /* 0x000fe2000bf45270 */
[----:B------:R-:W-:Y:S01]  /*5910*/  ISETP.NE.U32.AND P2, PT, RZ, UR38, PT ;  /* 0x00000026ff007c0c */ /* 0x000fe2000bf45070 */
[----:B------:R-:W-:Y:S01]  /*5920*/  UISETP.NE.U32.AND UP1, UPT, UR44, URZ, UPT ;  /* 0x000000ff2c00728c */ /* 0x000fe2000bf25070 */
[----:B------:R-:W-:Y:S01]  /*5930*/  ISETP.NE.AND.EX P4, PT, R149, RZ, PT, P4 ;  /* 0x000000ff9500720c */ /* 0x000fe20003f85340 */
[----:B------:R-:W-:Y:S01]  /*5940*/  UPLOP3.LUT UP0, UPT, UPT, UPT, UPT, 0x40, 0x4 ;  /* 0x000000000004789c */ /* 0x000fe20003f0e870 */
[----:B------:R-:W-:Y:S01]  /*5950*/  ISETP.NE.AND.EX P2, PT, RZ, UR39, PT, P2 ;  /* 0x00000027ff007c0c */ /* 0x000fe2000bf45320 */
[----:B------:R-:W-:Y:S01]  /*5960*/  UISETP.NE.AND.EX UP1, UPT, UR45, URZ, UPT, UP1 ;  /* 0x000000ff2d00728c */ /* 0x000fe2000bf25310 */
[----:B------:R-:W-:Y:S04]  /*5970*/  PLOP3.LUT P1, PT, PT, PT, UP2, 0x80, 0x8 ;  /* 0x000000000008781c */ /* 0x000fe80003f2f028 */
[----:B------:R-:W-:Y:S06]  /*5980*/  @UP2 UPLOP3.LUT UP0, UPT, UPT, UPT, UP1, 0x80, 0x8 ;  /* 0x000000000008289c */ /* 0x000fec0003f0f010 */
[----:B------:R-:W-:Y:S01]  /*5990*/  PLOP3.LUT P0, PT, PT, PT, UP0, 0x80, 0x8 ;  /* 0x000000000008781c */ /* 0x000fe20003f0f008 */
[----:B------:R-:W-:Y:S01]  /*59a0*/  @!UPT UIADD3 URZ, UPT, UPT, URZ, URZ, URZ ;  /* 0x000000fffffff290 */ /* 0x000fe2000fffe0ff */
[----:B------:R-:W-:Y:S11]  /*59b0*/  BRA.U !UP1, `(.L_x_103) ;  /* 0x0000000109387547 */ /* 0x000ff6000b800000 */
[----:B------:R-:W-:Y:S01]  /*59c0*/  UISETP.NE.U32.AND UP0, UPT, UR38, URZ, UPT ;  /* 0x000000ff2600728c */ /* 0x000fe2000bf05070 */
[----:B------:R-:W-:Y:S02]  /*59d0*/  HFMA2 R0, -RZ, RZ, 0, 5.9604644775390625e-08 ;  /* 0x00000001ff007431 */ /* 0x000fe400000001ff */
[----:B------:R-:W-:Y:S01]  /*59e0*/  IMAD.MOV.U32 R153, RZ, RZ, 0x1 ;  /* 0x00000001ff997424 */ /* 0x000fe200078e00ff */
[----:B------:R-:W-:Y:S06]  /*59f0*/  UISETP.NE.AND.EX UP0, UPT, UR39, URZ, UPT, UP0 ;  /* 0x000000ff2700728c */ /* 0x000fec000bf05300 */
[----:B------:R-:W-:Y:S05]  /*5a00*/  PLOP3.LUT P3, PT, PT, PT, UP0, 0x80, 0x8 ;  /* 0x000000000008781c */ /* 0x000fea0003f6f008 */
[----:B------:R-:W1:Y:S01]  /*5a10*/  @UP0 LDCU.64 UR6, c[0x0][0x888] ;  /* 0x00011100ff0607ac */ /* 0x000e620008000a00 */
[----:B------:R-:W-:Y:S07]  /*5a20*/  @UP0 UIMAD UR4, UR36, UR44, URZ ;  /* 0x0000002c240402a4 */ /* 0x000fee000f8e02ff */
[----:B------:R-:W-:Y:S01]  /*5a30*/  @!P3 PRMT R153, R0, 0x7610, R153 ;  /* 0x000076100099b816 */ /* 0x000fe20000000099 */
[----:B-1----:R-:W-:Y:S03]  /*5a40*/  @UP0 UIMAD.WIDE UR6, UR4, 0x4, UR6 ;  /* 0x00000004040608a5 */ /* 0x002fe6000f8e0206 */
[----:B------:R-:W1:Y:S03]  /*5a50*/  @!UP0 LDCU UR4, c[0x0][0x880] ;  /* 0x00011000ff0487ac */ /* 0x000e660008000800 */
[----:B------:R-:W-:Y:S01]  /*5a60*/  IMAD.U32 R2, RZ, RZ, UR6 ;  /* 0x00000006ff027e24 */ /* 0x000fe2000f8e00ff */
[----:B------:R-:W-:Y:S05]  /*5a70*/  MOV R3, UR7 ;  /* 0x0000000700037c02 */ /* 0x000fea0008000f00 */
[----:B-----5:R2:W5:Y:S02]  /*5a80*/  @P3 LDG.E R82, desc[UR46][R2.64] ;  /* 0x0000002e02523981 */ /* 0x020564000c1e1900 */
[----:B-12---:R-:W-:Y:S02]  /*5a90*/  @!P3 IMAD.U32 R82, RZ, RZ, UR4 ;  /* 0x00000004ff52be24 */ /* 0x006fe4000f8e00ff */
.L_x_103:
[----:B------:R-:W-:Y:S05]  /*5aa0*/  @!P4 BRA `(.L_x_104) ;  /* 0x000000000020c947 */ /* 0x000fea0003800000 */
[----:B------:R-:W-:Y:S04]  /*5ab0*/  ISETP.NE.U32.AND P3, PT, R146, RZ, PT ;  /* 0x000000ff9200720c */ /* 0x000fe80003f65070 */
[----:B------:R-:W-:Y:S11]  /*5ac0*/  ISETP.NE.AND.EX P3, PT, R147, RZ, PT, P3 ;  /* 0x000000ff9300720c */ /* 0x000ff60003f65330 */
[----:B------:R-:W-:Y:S02]  /*5ad0*/  @!UPT UIADD3 URZ, UPT, UPT, URZ, URZ, URZ ;  /* 0x000000fffffff290 */ /* 0x000fe4000fffe0ff */
[----:B------:R-:W1:Y:S01]  /*5ae0*/  @P3 LDC.64 R2, c[0x0][0x8a8] ;  /* 0x00022a00ff023b82 */ /* 0x000e620000000a00 */
[----:B------:R-:W-:Y:S04]  /*5af0*/  @P3 IMAD R0, R148, UR36, RZ ;  /* 0x0000002494003c24 */ /* 0x000fe8000f8e02ff */
[----:B-1----:R-:W-:Y:S05]  /*5b00*/  @P3 IMAD.WIDE R2, R0, 0x4, R2 ;  /* 0x0000000400023825 */ /* 0x002fea00078e0202 */
[----:B-----5:R1:W5:Y:S02]  /*5b10*/  @P3 LDG.E R78, desc[UR46][R2.64] ;  /* 0x0000002e024e3981 */ /* 0x020364000c1e1900 */
[----:B-1----:R-:W2:Y:S02]  /*5b20*/  @!P3 LDC R78, c[0x0][0x8a0] ;  /* 0x00022800ff4ebb82 */ /* 0x002ea40000000800 */
.L_x_104:
[----:B-----5:R-:W-:Y:S01]  /*5b30*/  ISETP.NE.AND P4, PT, R82, RZ, PT ;  /* 0x000000ff5200720c */ /* 0x020fe20003f85270 */
[----:B------:R-:W-:Y:S01]  /*5b40*/  BSSY B1, `(.L_x_105) ;  /* 0x0000048000017945 */ /* 0x000fe20003800000 */
[----:B------:R-:W-:Y:S01]  /*5b50*/  SEL R5, RZ, 0xffffffff, P2 ;  /* 0xffffffffff057807 */ /* 0x000fe20001000000 */
[----:B------:R-:W-:Y:S01]  /*5b60*/  IMAD.MOV.U32 R100, RZ, RZ, 0x1 ;  /* 0x00000001ff647424 */ /* 0x000fe200078e00ff */
[----:B------:R-:W-:Y:S01]  /*5b70*/  LOP3.LUT P3, RZ, R153, 0xff, RZ, 0xc0, !PT ;  /* 0x000000ff99ff7812 */ /* 0x000fe2000786c0ff */
[----:B------:R-:W-:Y:S01]  /*5b80*/  IMAD R80, R76, 0x100, R79 ;  /* 0x000001004c507824 */ /* 0x000fe200078e024f */
[----:B------:R-:W-:Y:S02]  /*5b90*/  @P1 SEL R0, RZ, 0xffffffff, P4 ;  /* 0xffffffffff001807 */ /* 0x000fe40002000000 */
[----:B------:R-:W-:Y:S02]  /*5ba0*/  CS2R R110, SRZ ;  /* 0x00000000006e7805 */ /* 0x000fe4000001ff00 */
[----:B------:R-:W-:Y:S02]  /*5bb0*/  LEA R3, R162, UR49, 0x3 ;  /* 0x00000031a2037c11 */ /* 0x000fe4000f8e18ff */
[----:B------:R-:W-:Y:S02]  /*5bc0*/  CS2R R108, SRZ ;  /* 0x00000000006c7805 */ /* 0x000fe4000001ff00 */
[----:B------:R-:W-:Y:S02]  /*5bd0*/  @P0 SEL R0, R5, R0, !P3 ;  /* 0x0000000005000207 */ /* 0x000fe40005800000 */
[----:B------:R-:W-:Y:S02]  /*5be0*/  CS2R R106, SRZ ;  /* 0x00000000006a7805 */ /* 0x000fe4000001ff00 */
[----:B------:R-:W-:Y:S02]  /*5bf0*/  LEA R171, R76, UR49, 0x3 ;  /* 0x000000314cab7c11 */ /* 0x000fe4000f8e18ff */
[----:B------:R-:W-:Y:S02]  /*5c00*/  CS2R R104, SRZ ;  /* 0x0000000000687805 */ /* 0x000fe4000001ff00 */
[----:B------:R-:W-:Y:S02]  /*5c10*/  @P1 LOP3.LUT R0, R0, 0x1, RZ, 0xc0, !PT ;  /* 0x0000000100001812 */ /* 0x000fe400078ec0ff */
[----:B------:R-:W-:Y:S02]  /*5c20*/  CS2R R98, SRZ ;  /* 0x0000000000627805 */ /* 0x000fe4000001ff00 */
[----:B------:R-:W-:Y:S02]  /*5c30*/  SHF.L.U32 R2, R164, 0x1f, RZ ;  /* 0x0000001fa4027819 */ /* 0x000fe400000006ff */
[----:B------:R-:W-:Y:S02]  /*5c40*/  CS2R R96, SRZ ;  /* 0x0000000000607805 */ /* 0x000fe4000001ff00 */
[----:B------:R-:W-:Y:S02]  /*5c50*/  ISETP.NE.U32.OR P6, PT, R0, 0x1, !P1 ;  /* 0x000000010000780c */ /* 0x000fe40004fc5470 */
[----:B------:R-:W-:Y:S02]  /*5c60*/  CS2R R90, SRZ ;  /* 0x00000000005a7805 */ /* 0x000fe4000001ff00 */
[----:B------:R-:W-:Y:S02]  /*5c70*/  PLOP3.LUT P2, PT, PT, PT, UP1, 0x80, 0x8 ;  /* 0x000000000008781c */ /* 0x000fe40003f4f018 */
[----:B------:R-:W-:Y:S02]  /*5c80*/  CS2R R88, SRZ ;  /* 0x0000000000587805 */ /* 0x000fe4000001ff00 */
[----:B------:R-:W-:Y:S02]  /*5c90*/  SEL R0, RZ, 0xffffffff, P4 ;  /* 0xffffffffff007807 */ /* 0x000fe40002000000 */
[----:B------:R-:W-:Y:S03]  /*5ca0*/  P2R R116, PR, RZ, 0x40 ;  /* 0x00000040ff747803 */ /* 0x000fe60000000000 */
[----:B------:R-:W-:Y:S04]  /*5cb0*/  @P6 SHF.L.U32 R4, R161, 0x1f, RZ ;  /* 0x0000001fa1046819 */ /* 0x000fe800000006ff */
[----:B------:R-:W-:Y:S01]  /*5cc0*/  @P2 SEL R0, R5, R0, !P3 ;  /* 0x0000000005002207 */ /* 0x000fe20005800000 */
[----:B------:R-:W1:Y:S03]  /*5cd0*/  @P6 SYNCS.PHASECHK.TRANS64.TRYWAIT P1, [R3+URZ+0x30], R4 ;  /* 0x00003004030065a7 */ /* 0x000e6600080211ff */
[----:B------:R-:W-:Y:S04]  /*5ce0*/  LOP3.LUT R0, R0, 0x1, RZ, 0xc0, !PT ;  /* 0x0000000100007812 */ /* 0x000fe800078ec0ff */
[----:B------:R-:W-:Y:S04]  /*5cf0*/  ISETP.NE.U32.AND P5, PT, R0, 0x1, PT ;  /* 0x000000010000780c */ /* 0x000fe80003fa5070 */
[----:B------:R-:W-:Y:S01]  /*5d00*/  P2R R101, PR, RZ, 0x20 ;  /* 0x00000020ff657803 */ /* 0x000fe20000000000 */
[----:B------:R3:W4:Y:S01]  /*5d10*/  SYNCS.PHASECHK.TRANS64.TRYWAIT P0, [R171+URZ+0xa0], R2 ;  /* 0x0000a002ab0075a7 */ /* 0x00072200080011ff */
[----:B-1----:R-:W-:Y:S01]  /*5d20*/  @P6 SEL R100, RZ, 0x1, !P1 ;  /* 0x00000001ff646807 */ /* 0x002fe20004800000 */
[----:B---3--:R-:W-:Y:S06]  /*5d30*/  @!P6 BRA `(.L_x_106) ;  /* 0x0000000000a0e947 */ /* 0x008fec0003800000 */
[----:B------:R-:W-:Y:S01]  /*5d40*/  @P5 IMAD R7, R162, 0x2000, R155 ;  /* 0x00002000a2075824 */ /* 0x000fe200078e029b */
[----:B------:R-:W-:Y:S01]  /*5d50*/  ISETP.NE.AND P1, PT, R100, RZ, PT ;  /* 0x000000ff6400720c */ /* 0x000fe20003f25270 */
[----:B------:R-:W-:Y:S01]  /*5d60*/  BSSY B0, `(.L_x_107) ;  /* 0x0000011000007945 */ /* 0x000fe20003800000 */
[----:B------:R-:W-:Y:S01]  /*5d70*/  CS2R R90, SRZ ;  /* 0x00000000005a7805 */ /* 0x000fe2000001ff00 */
[----:B------:R-:W-:Y:S01]  /*5d80*/  @P5 VIADD R4, R7, UR49 ;  /* 0x0000003107045c36 */ /* 0x000fe20008000000 */
[----:B------:R-:W-:Y:S02]  /*5d90*/  CS2R R88, SRZ ;  /* 0x0000000000587805 */ /* 0x000fe4000001ff00 */
[----:B------:R-:W-:Y:S02]  /*5da0*/  CS2R R98, SRZ ;  /* 0x0000000000627805 */ /* 0x000fe4000001ff00 */
[----:B------:R-:W-:Y:S01]  /*5db0*/  CS2R R96, SRZ ;  /* 0x0000000000607805 */ /* 0x000fe2000001ff00 */
[--C-:B------:R-:W-:Y:S01]  /*5dc0*/  @P5 IMAD.IADD R6, R167, 0x1, R4.reuse ;  /* 0x00000001a7065824 */ /* 0x100fe200078e0204 */
[----:B------:R-:W-:Y:S01]  /*5dd0*/  CS2R R106, SRZ ;  /* 0x00000000006a7805 */ /* 0x000fe2000001ff00 */
[--C-:B------:R-:W-:Y:S01]  /*5de0*/  @P5 IMAD.IADD R5, R166, 0x1, R4.reuse ;  /* 0x00000001a6055824 */ /* 0x100fe200078e0204 */
[----:B------:R-:W-:Y:S01]  /*5df0*/  CS2R R104, SRZ ;  /* 0x0000000000687805 */ /* 0x000fe2000001ff00 */
[----:B------:R-:W-:Y:S01]  /*5e00*/  @P5 IMAD R4, R165, 0x10, R4 ;  /* 0x00000010a5045824 */ /* 0x000fe200078e0204 */
[----:B------:R-:W-:Y:S02]  /*5e10*/  CS2R R110, SRZ ;  /* 0x00000000006e7805 */ /* 0x000fe4000001ff00 */
[----:B------:R-:W-:Y:S01]  /*5e20*/  CS2R R108, SRZ ;  /* 0x00000000006c7805 */ /* 0x000fe2000001ff00 */
[----:B------:R-:W-:Y:S06]  /*5e30*/  @P1 BRA `(.L_x_108) ;  /* 0x00000000000c1947 */ /* 0x000fec0003800000 */
[----:B------:R-:W-:Y:S04]  /*5e40*/  SHF.L.U32 R0, R161, 0x1f, RZ ;  /* 0x0000001fa1007819 */ /* 0x000fe800000006ff */
[----:B------:R-:W1:Y:S02]  /*5e50*/  SYNCS.PHASECHK.TRANS64.TRYWAIT P1, [R3+URZ+0x30], R0 ;  /* 0x00003000030075a7 */ /* 0x000e6400080211ff */
[----:B-1----:R-:W-:Y:S05]  /*5e60*/  @!P1 BRA `(.L_x_109) ;  /* 0x0000006000949947 */ /* 0x002fea0003800000 */
.L_x_108:
[----:B------:R-:W-:Y:S05]  /*5e70*/  BSYNC B0 ;  /* 0x0000000000007941 */ /* 0x000fea0003800000 */
.L_x_107:
[----:B------:R-:W-:Y:S01]  /*5e80*/  ISETP.NE.AND P1, PT, R101, RZ, PT ;  /* 0x000000ff6500720c */ /* 0x000fe20003f25270 */
[----:B-1----:R-:W-:Y:S02]  /*5e90*/  VIADD R3, R3, 0x50 ;  /* 0x0000005003037836 */ /* 0x002fe40000000000 */
[----:B------:R-:W-:Y:S02]  /*5ea0*/  IMAD.U32 R0, RZ, RZ, UR37 ;  /* 0x00000025ff007e24 */ /* 0x000fe4000f8e00ff */
[----:B------:R-:W-:Y:S03]  /*5eb0*/  VIADD R162, R162, 0x1 ;  /* 0x00000001a2a27836 */ /* 0x000fe60000000000 */
[----:B------:R-:W-:Y:S05]  /*5ec0*/  PRMT R0, R0, 0x654, R3 ;  /* 0x0000065400007816 */ /* 0x000fea0000000003 */
[----:B------:R1:W3:Y:S04]  /*5ed0*/  @P1 LDS.128 R88, [R7+UR49+0x200] ;  /* 0x0002003107581984 */ /* 0x0002e80008000c00 */
[----:B------:R1:W1:Y:S04]  /*5ee0*/  @P1 LDS.128 R96, [R6+0x200] ;  /* 0x0002000006601984 */ /* 0x0002680000000c00 */
[----:B------:R1:W1:Y:S04]  /*5ef0*/  @P1 LDS.128 R104, [R5+0x200] ;  /* 0x0002000005681984 */ /* 0x0002680000000c00 */
[----:B------:R1:W1:Y:S01]  /*5f00*/  @P1 LDS.128 R108, [R4+0x200] ;  /* 0x00020000046c1984 */ /* 0x0002620000000c00 */
[C---:B------:R-:W-:Y:S01]  /*5f10*/  ISETP.NE.AND P1, PT, R162.reuse, 0x4, PT ;  /* 0x00000004a200780c */ /* 0x040fe20003f25270 */
[----:B------:R-:W-:Y:S01]  /*5f20*/  @!PT LDS RZ, [RZ] ;  /* 0x00000000fffff984 */ /* 0x000fe20000000800 */
[----:B------:R-:W-:Y:S01]  /*5f30*/  @!PT LDS RZ, [RZ] ;  /* 0x00000000fffff984 */ /* 0x000fe20000000800 */
[----:B------:R-:W-:Y:S01]  /*5f40*/  @!PT LDS RZ, [RZ] ;  /* 0x00000000fffff984 */ /* 0x000fe20000000800 */
[----:B------:R-:W-:Y:S01]  /*5f50*/  @!PT LDS RZ, [RZ] ;  /* 0x00000000fffff984 */ /* 0x000fe20000000800 */
[----:B------:R5:W-:Y:S06]  /*5f60*/  MEMBAR.ALL.CTA ;  /* 0x0000000000007992 */ /* 0x000bec0000008000 */
[----:B-----5:R-:W5:Y:S01]  /*5f70*/  FENCE.VIEW.ASYNC.S ;  /* 0x00000000000073c6 */ /* 0x020f620000000000 */
[----:B------:R-:W-:Y:S01]  /*5f80*/  SEL R162, R162, RZ, P1 ;  /* 0x000000ffa2a27207 */ /* 0x000fe20000800000 */
[----:B-----5:R5:W-:Y:S02]  /*5f90*/  SYNCS.ARRIVE.TRANS64.RED.A1T0 RZ, [R0+URZ], RZ ;  /* 0x000000ff00ff79a7 */ /* 0x020be400081004ff */
[----:B-----5:R-:W-:Y:S04]  /*5fa0*/  SEL R0, RZ, 0x1, P1 ;  /* 0x00000001ff007807 */ /* 0x020fe80000800000 */
[----:B---3--:R-:W-:Y:S02]  /*5fb0*/  LOP3.LUT R161, R161, R0, RZ, 0x3c, !PT ;  /* 0x00000000a1a17212 */ /* 0x008fe400078e3cff */
.L_x_106:
[----:B------:R-:W-:Y:S05]  /*5fc0*/  BSYNC B1 ;  /* 0x0000000000017941 */ /* 0x000fea0003800000 */
.L_x_105:
[----:B------:R-:W-:Y:S04]  /*5fd0*/  SHF.R.U32.HI R3, RZ, 0x15, R80 ;  /* 0x00000015ff037819 */ /* 0x000fe80000011650 */
[----:B------:R-:W-:Y:S01]  /*5fe0*/  LOP3.LUT P1, RZ, R3, 0x3, R156, 0x48, !PT ;  /* 0x0000000303ff7812 */ /* 0x000fe2000782489c */
[----:B------:R-:W-:Y:S01]  /*5ff0*/  @!UPT UIADD3 URZ, UPT, UPT, URZ, URZ, URZ ;  /* 0x000000fffffff290 */ /* 0x000fe2000fffe0ff */
[----:B----4-:R-:W-:Y:S11]  /*6000*/  @P0 BRA `(.L_x_110) ;  /* 0x0000000000080947 */ /* 0x010ff60003800000 */
[----:B------:R-:W3:Y:S02]  /*6010*/  SYNCS.PHASECHK.TRANS64.TRYWAIT P0, [R171+URZ+0xa0], R2 ;  /* 0x0000a002ab0075a7 */ /* 0x000ee400080011ff */
[----:B---3--:R-:W-:Y:S05]  /*6020*/  @!P0 BRA `(.L_x_111) ;  /* 0x0000006000388947 */ /* 0x008fea0003800000 */
.L_x_110:
[----:B------:R-:W-:Y:S05]  /*6030*/  @!P1 BRA `(.L_x_112) ;  /* 0x0000000000409947 */ /* 0x000fea0003800000 */
[----:B------:R-:W1:Y:S01]  /*6040*/  LDCU.64 UR8, c[0x4][0x78] ;  /* 0x01000f00ff0877ac */ /* 0x000e620008000a00 */
[----:B------:R-:W-:Y:S01]  /*6050*/  MOV R3, 0x0 ;  /* 0x0000000000037802 */ /* 0x000fe20000000f00 */
[----:B------:R-:W-:Y:S02]  /*6060*/  HFMA2 R12, -RZ, RZ, 0, 5.9604644775390625e-08 ;  /* 0x00000001ff0c7431 */ /* 0x000fe400000001ff */
[----:B------:R-:W-:Y:S02]  /*6070*/  IMAD.MOV.U32 R8, RZ, RZ, 0x192 ;  /* 0x00000192ff087424 */ /* 0x000fe400078e00ff */
[----:B------:R-:W-:Y:S01]  /*6080*/  IMAD.MOV.U32 R13, RZ, RZ, RZ ;  /* 0x000000ffff0d7224 */ /* 0x000fe200078e00ff */
[----:B------:R-:W4:Y:S01]  /*6090*/  LDCU.64 UR6, c[0x4][0x80] ;  /* 0x01001000ff0677ac */ /* 0x000f220008000a00 */
[----:B---3--:R-:W3:Y:S01]  /*60a0*/  LDC.64 R2, c[0x4][R3] ;  /* 0x0100000003027b82 */ /* 0x008ee20000000a00 */
[----:B------:R-:W5:Y:S01]  /*60b0*/  LDCU.64 UR4, c[0x4][0x18] ;  /* 0x01000300ff0477ac */ /* 0x000f620008000a00 */
[----:B-1----:R-:W-:Y:S01]  /*60c0*/  MOV R5, UR9 ;  /* 0x0000000900057c02 */ /* 0x002fe20008000f00 */
[----:B------:R-:W-:Y:S01]  /*60d0*/  IMAD.U32 R4, RZ, RZ, UR8 ;  /* 0x00000008ff047e24 */ /* 0x000fe2000f8e00ff */
[----:B----4-:R-:W-:Y:S01]  /*60e0*/  MOV R7, UR7 ;  /* 0x0000000700077c02 */ /* 0x010fe20008000f00 */
[----:B------:R-:W-:Y:S01]  /*60f0*/  IMAD.U32 R6, RZ, RZ, UR6 ;  /* 0x00000006ff067e24 */ /* 0x000fe2000f8e00ff */
[----:B-----5:R-:W-:Y:S01]  /*6100*/  MOV R11, UR5 ;  /* 0x00000005000b7c02 */ /* 0x020fe20008000f00 */
[----:B------:R-:W-:Y:S02]  /*6110*/  IMAD.U32 R10, RZ, RZ, UR4 ;  /* 0x00000004ff0a7e24 */ /* 0x000fe4000f8e00ff */
[----:B------:R-:W-:Y:S07]  /*6120*/  LEPC R20, `(.L_x_112) ;  /* 0x000000001014794e */ /* 0x000fee0000000000 */
[----:B--23--:R-:W-:Y:S05]  /*6130*/  CALL.ABS.NOINC R2 ;  /* 0x0000000002007343 */ /* 0x00cfea0003c00000 */
.L_x_112:
[----:B------:R-:W-:Y:S01]  /*6140*/  SHF.L.U32 R83, R88, 0x10, RZ ;  /* 0x0000001058537819 */ /* 0x000fe200000006ff */
[----:B------:R-:W-:Y:S05]  /*6150*/  WARPSYNC.ALL ;  /* 0x0000000000007948 */ /* 0x000fea0003800000 */
[----:B------:R-:W-:Y:S01]  /*6160*/  R2UR UR4, R80 ;  /* 0x00000000500472ca */ /* 0x000fe200000e0000 */
[----:B------:R-:W-:Y:S01]  /*6170*/  BSSY.RECONVERGENT B0, `(.L_x_113) ;  /* 0x0000121000007945 */ /* 0x000fe20003800200 */
[----:B------:R-:W-:Y:S02]  /*6180*/  IADD3 R103, PT, PT, R155, UR49, RZ ;  /* 0x000000319b677c10 */ /* 0x000fe4000fffe0ff */
[----:B------:R-:W-:Y:S02]  /*6190*/  SHF.L.U32 R102, R165, 0x4, RZ ;  /* 0x00000004a5667819 */ /* 0x000fe400000006ff */
[-C--:B------:R-:W-:Y:S02]  /*61a0*/  IADD3 R175, PT, PT, R167, R103.reuse, RZ ;  /* 0x00000067a7af7210 */ /* 0x080fe40007ffe0ff */
[----:B------:R-:W-:Y:S02]  /*61b0*/  IADD3 R174, PT, PT, R166, R103, RZ ;  /* 0x00000067a6ae7210 */ /* 0x000fe40007ffe0ff */
[----:B------:R-:W-:Y:S02]  /*61c0*/  IADD3 R173, PT, PT, R103, R102, RZ ;  /* 0x0000006667ad7210 */ /* 0x000fe40007ffe0ff */
[C---:B------:R-:W-:Y:S01]  /*61d0*/  PRMT R81, R88.reuse, 0x8880, RZ ;  /* 0x0000888058517816 */ /* 0x040fe200000000ff */
[----:B-1----:R-:W2:Y:S01]  /*61e0*/  LDTM.x64 R4, tmem[UR4] ;  /* 0x00000004000479ee */ /* 0x002ea20008340000 */
[----:B------:R-:W-:Y:S02]  /*61f0*/  SHF.R.S32.HI R83, RZ, 0x18, R83 ;  /* 0x00000018ff537819 */ /* 0x000fe40000011453 */
[----:B------:R-:W-:Y:S02]  /*6200*/  SHF.R.S32.HI R86, RZ, 0x18, R89 ;  /* 0x00000018ff567819 */ /* 0x000fe40000011459 */
[----:B------:R-:W-:Y:S02]  /*6210*/  SHF.L.U32 R84, R88, 0x8, RZ ;  /* 0x0000000858547819 */ /* 0x000fe400000006ff */
[----:B------:R-:W-:Y:S02]  /*6220*/  SHF.L.U32 R85, R89, 0x8, RZ ;  /* 0x0000000859557819 */ /* 0x000fe400000006ff */
[----:B------:R-:W-:Y:S02]  /*6230*/  SHF.R.S32.HI R84, RZ, 0x18, R84 ;  /* 0x00000018ff547819 */ /* 0x000fe40000011454 */
[----:B------:R-:W-:Y:S02]  /*6240*/  SHF.R.S32.HI R85, RZ, 0x18, R85 ;  /* 0x00000018ff557819 */ /* 0x000fe40000011455 */
[----:B------:R-:W-:Y:S02]  /*6250*/  SHF.L.U32 R87, R110, 0x8, RZ ;  /* 0x000000086e577819 */ /* 0x000fe400000006ff */
[----:B------:R-:W-:Y:S02]  /*6260*/  ISETP.NE.AND P0, PT, R169, RZ, PT ;  /* 0x000000ffa900720c */ /* 0x000fe40003f05270 */
[----:B------:R-:W-:Y:S02]  /*6270*/  SHF.R.S32.HI R87, RZ, 0x18, R87 ;  /* 0x00000018ff577819 */ /* 0x000fe40000011457 */
[----:B------:R-:W-:Y:S02]  /*6280*/  ISETP.NE.AND P6, PT, R116, RZ, PT ;  /* 0x000000ff7400720c */ /* 0x000fe40003fc5270 */
[----:B------:R-:W-:Y:S01]  /*6290*/  LEA R117, R162, UR49, 0x3 ;  /* 0x00000031a2757c11 */ /* 0x000fe2000f8e18ff */
[C---:B--2---:R-:W-:Y:S02]  /*62a0*/  IMAD R0, R78.reuse, R4, RZ ;  /* 0x000000044e007224 */ /* 0x044fe400078e02ff */
[C---:B---3--:R-:W-:Y:S02]  /*62b0*/  IMAD R2, R78.reuse, R5, RZ ;  /* 0x000000054e027224 */ /* 0x048fe400078e02ff */
[----:B------:R-:W-:Y:S02]  /*62c0*/  IMAD R3, R78, R6, RZ ;  /* 0x000000064e037224 */ /* 0x000fe400078e02ff */
[-C--:B------:R-:W-:Y:S01]  /*62d0*/  IMAD R0, R81, R82.reuse, R0 ;  /* 0x0000005251007224 */ /* 0x080fe200078e0200 */
[----:B------:R-:W-:Y:S01]  /*62e0*/  SHF.R.S32.HI R81, RZ, 0x18, R88 ;  /* 0x00000018ff517819 */ /* 0x000fe20000011458 */
[-C--:B------:R-:W-:Y:S01]  /*62f0*/  IMAD R2, R83, R82.reuse, R2 ;  /* 0x0000005253027224 */ /* 0x080fe200078e0202 */
[C---:B------:R-:W-:Y:S01]  /*6300*/  PRMT R83, R89.reuse, 0x8880, RZ ;  /* 0x0000888059537816 */ /* 0x040fe200000000ff */
[----:B------:R-:W-:Y:S01]  /*6310*/  IMAD R3, R84, R82, R3 ;  /* 0x0000005254037224 */ /* 0x000fe200078e0203 */
[----:B------:R-:W-:Y:S01]  /*6320*/  SHF.L.U32 R84, R89, 0x10, RZ ;  /* 0x0000001059547819 */ /* 0x000fe200000006ff */
[C---:B------:R-:W-:Y:S01]  /*6330*/  IMAD R7, R78.reuse, R7, RZ ;  /* 0x000000074e077224 */ /* 0x040fe200078e02ff */
[----:B------:R-:W-:Y:S01]  /*6340*/  @P6 SHF.L.U32 R118, R161, 0x1f, RZ ;  /* 0x0000001fa1766819 */ /* 0x000fe200000006ff */
[C---:B------:R-:W-:Y:S01]  /*6350*/  IMAD R4, R78.reuse, R8, RZ ;  /* 0x000000084e047224 */ /* 0x040fe200078e02ff */
[----:B------:R-:W-:Y:S01]  /*6360*/  SHF.R.S32.HI R84, RZ, 0x18, R84 ;  /* 0x00000018ff547819 */ /* 0x000fe20000011454 */
[----:B------:R-:W-:Y:S02]  /*6370*/  IMAD R5, R78, R9, RZ ;  /* 0x000000094e057224 */ /* 0x000fe400078e02ff */
[----:B------:R-:W-:Y:S01]  /*6380*/  IMAD R7, R81, R82, R7 ;  /* 0x0000005251077224 */ /* 0x000fe200078e0207 */
[----:B------:R-:W-:Y:S01]  /*6390*/  PRMT R81, R90, 0x8880, RZ ;  /* 0x000088805a517816 */ /* 0x000fe200000000ff */
[----:B------:R-:W-:Y:S02]  /*63a0*/  IMAD R6, R78, R10, RZ ;  /* 0x0000000a4e067224 */ /* 0x000fe400078e02ff */
[-C--:B------:R-:W-:Y:S01]  /*63b0*/  IMAD R4, R83, R82.reuse, R4 ;  /* 0x0000005253047224 */ /* 0x080fe200078e0204 */
[----:B------:R-:W-:Y:S01]  /*63c0*/  I2IP.S8.S32.SAT R93, R7, R3, RZ ;  /* 0x00000003075d7239 */ /* 0x000fe200000014ff */
[----:B------:R-:W-:Y:S01]  /*63d0*/  IMAD R5, R84, R82, R5 ;  /* 0x0000005254057224 */ /* 0x000fe200078e0205 */
[----:B------:R-:W-:Y:S01]  /*63e0*/  SHF.L.U32 R83, R90, 0x10, RZ ;  /* 0x000000105a537819 */ /* 0x000fe200000006ff */
[----:B------:R-:W-:Y:S01]  /*63f0*/  IMAD R11, R78, R11, RZ ;  /* 0x0000000b4e0b7224 */ /* 0x000fe200078e02ff */
[----:B------:R-:W-:Y:S01]  /*6400*/  I2IP.S8.S32.SAT R92, R2, R0, R93 ;  /* 0x00000000025c7239 */ /* 0x000fe2000000145d */
[----:B------:R-:W-:Y:S01]  /*6410*/  IMAD R6, R85, R82, R6 ;  /* 0x0000005255067224 */ /* 0x000fe200078e0206 */
[----:B------:R-:W-:Y:S01]  /*6420*/  SHF.R.S32.HI R83, RZ, 0x18, R83 ;  /* 0x00000018ff537819 */ /* 0x000fe20000011453 */
[----:B------:R-:W-:Y:S01]  /*6430*/  IMAD R8, R78, R12, RZ ;  /* 0x0000000c4e087224 */ /* 0x000fe200078e02ff */
[----:B------:R-:W-:Y:S01]  /*6440*/  SHF.L.U32 R85, R90, 0x8, RZ ;  /* 0x000000085a557819 */ /* 0x000fe200000006ff */
[----:B------:R-:W-:Y:S02]  /*6450*/  IMAD R9, R78, R13, RZ ;  /* 0x0000000d4e097224 */ /* 0x000fe400078e02ff */
[----:B------:R-:W-:Y:S01]  /*6460*/  IMAD R11, R86, R82, R11 ;  /* 0x00000052560b7224 */ /* 0x000fe200078e020b */
[----:B------:R-:W-:Y:S01]  /*6470*/  SHF.R.S32.HI R85, RZ, 0x18, R85 ;  /* 0x00000018ff557819 */ /* 0x000fe20000011455 */
[C---:B------:R-:W-:Y:S01]  /*6480*/  IMAD R10, R78.reuse, R14, RZ ;  /* 0x0000000e4e0a7224 */ /* 0x040fe200078e02ff */
[----:B------:R-:W-:Y:S01]  /*6490*/  SHF.R.S32.HI R86, RZ, 0x18, R91 ;  /* 0x00000018ff567819 */ /* 0x000fe2000001145b */
[----:B------:R-:W-:Y:S01]  /*64a0*/  IMAD R8, R81, R82, R8 ;  /* 0x0000005251087224 */ /* 0x000fe200078e0208 */
[----:B------:R-:W-:Y:S01]  /*64b0*/  I2IP.S8.S32.SAT R94, R11, R6, RZ ;  /* 0x000000060b5e7239 */ /* 0x000fe200000014ff */
[----:B------:R-:W-:Y:S01]  /*64c0*/  IMAD R9, R83, R82, R9 ;  /* 0x0000005253097224 */ /* 0x000fe200078e0209 */
[C---:B------:R-:W-:Y:S01]  /*64d0*/  PRMT R83, R91.reuse, 0x8880, RZ ;  /* 0x000088805b537816 */ /* 0x040fe200000000ff */
[----:B------:R-:W-:Y:S01]  /*64e0*/  IMAD.U32 R84, R91, 0x10000, RZ ;  /* 0x000100005b547824 */ /* 0x000fe200078e00ff */
[----:B------:R-:W-:Y:S01]  /*64f0*/  I2IP.S8.S32.SAT R93, R5, R4, R94 ;  /* 0x00000004055d7239 */ /* 0x000fe2000000145e */
[C---:B------:R-:W-:Y:S01]  /*6500*/  IMAD R15, R78.reuse, R15, RZ ;  /* 0x0000000f4e0f7224 */ /* 0x040fe200078e02ff */
[----:B------:R-:W-:Y:S01]  /*6510*/  SHF.R.S32.HI R81, RZ, 0x18, R90 ;  /* 0x00000018ff517819 */ /* 0x000fe2000001145a */
[----:B------:R-:W-:Y:S01]  /*6520*/  IMAD R10, R85, R82, R10 ;  /* 0x00000052550a7224 */ /* 0x000fe200078e020a */
[----:B------:R-:W-:Y:S01]  /*6530*/  SHF.R.S32.HI R84, RZ, 0x18, R84 ;  /* 0x00000018ff547819 */ /* 0x000fe20000011454 */
[C---:B------:R-:W-:Y:S01]  /*6540*/  IMAD R12, R78.reuse, R16, RZ ;  /* 0x000000104e0c7224 */ /* 0x040fe200078e02ff */
[----:B------:R-:W-:Y:S01]  /*6550*/  SHF.L.U32 R85, R91, 0x8, RZ ;  /* 0x000000085b557819 */ /* 0x000fe200000006ff */
[----:B------:R-:W-:Y:S02]  /*6560*/  IMAD R13, R78, R17, RZ ;  /* 0x000000114e0d7224 */ /* 0x000fe400078e02ff */
[----:B------:R-:W-:Y:S01]  /*6570*/  IMAD R15, R81, R82, R15 ;  /* 0x00000052510f7224 */ /* 0x000fe200078e020f */
[----:B------:R-:W-:Y:S01]  /*6580*/  PRMT R81, R96, 0x8880, RZ ;  /* 0x0000888060517816 */ /* 0x000fe200000000ff */
[----:B------:R-:W-:Y:S01]  /*6590*/  IMAD R14, R78, R18, RZ ;  /* 0x000000124e0e7224 */ /* 0x000fe200078e02ff */
[----:B------:R-:W-:Y:S01]  /*65a0*/  SHF.R.S32.HI R85, RZ, 0x18, R85 ;  /* 0x00000018ff557819 */ /* 0x000fe20000011455 */
[----:B------:R-:W-:Y:S01]  /*65b0*/  IMAD R12, R83, R82, R12 ;  /* 0x00000052530c7224 */ /* 0x000fe200078e020c */
[----:B------:R-:W-:Y:S01]  /*65c0*/  I2IP.S8.S32.SAT R94, R15, R10, RZ ;  /* 0x0000000a0f5e7239 */ /* 0x000fe200000014ff */
[----:B------:R-:W-:Y:S01]  /*65d0*/  IMAD R13, R84, R82, R13 ;  /* 0x00000052540d7224 */ /* 0x000fe200078e020d */
[----:B------:R-:W-:Y:S01]  /*65e0*/  SHF.L.U32 R83, R96, 0x10, RZ ;  /* 0x0000001060537819 */ /* 0x000fe200000006ff */
[C---:B------:R-:W-:Y:S01]  /*65f0*/  IMAD R19, R78.reuse, R19, RZ ;  /* 0x000000134e137224 */ /* 0x040fe200078e02ff */
[----:B------:R-:W-:Y:S01]  /*6600*/  I2IP.S8.S32.SAT R94, R9, R8, R94 ;  /* 0x00000008095e7239 */ /* 0x000fe2000000145e */
[----:B------:R-:W-:Y:S01]  /*6610*/  IMAD R14, R85, R82, R14 ;  /* 0x00000052550e7224 */ /* 0x000fe200078e020e */
[----:B------:R-:W-:Y:S01]  /*6620*/  SHF.R.S32.HI R83, RZ, 0x18, R83 ;  /* 0x00000018ff537819 */ /* 0x000fe20000011453 */
[C---:B------:R-:W-:Y:S01]  /*6630*/  IMAD R16, R78.reuse, R20, RZ ;  /* 0x000000144e107224 */ /* 0x040fe200078e02ff */
[----:B------:R-:W-:Y:S01]  /*6640*/  SHF.L.U32 R84, R97, 0x10, RZ ;  /* 0x0000001061547819 */ /* 0x000fe200000006ff */
[----:B------:R-:W-:Y:S01]  /*6650*/  IMAD R17, R78, R21, RZ ;  /* 0x000000154e117224 */ /* 0x000fe200078e02ff */
[----:B------:R-:W-:Y:S01]  /*6660*/  SHF.L.U32 R85, R96, 0x8, RZ ;  /* 0x0000000860557819 */ /* 0x000fe200000006ff */
[----:B------:R-:W-:Y:S01]  /*6670*/  IMAD R19, R86, R82, R19 ;  /* 0x0000005256137224 */ /* 0x000fe200078e0213 */
[----:B------:R-:W-:Y:S01]  /*6680*/  SHF.R.S32.HI R84, RZ, 0x18, R84 ;  /* 0x00000018ff547819 */ /* 0x000fe20000011454 */
[C---:B------:R-:W-:Y:S01]  /*6690*/  IMAD R18, R78.reuse, R22, RZ ;  /* 0x000000164e127224 */ /* 0x040fe200078e02ff */
[----:B------:R-:W-:Y:S01]  /*66a0*/  SHF.R.S32.HI R85, RZ, 0x18, R85 ;  /* 0x00000018ff557819 */ /* 0x000fe20000011455 */
[----:B------:R-:W-:Y:S01]  /*66b0*/  IMAD R16, R81, R82, R16 ;  /* 0x0000005251107224 */ /* 0x000fe200078e0210 */
[----:B------:R-:W-:Y:S01]  /*66c0*/  I2IP.S8.S32.SAT R95, R19, R14, RZ ;  /* 0x0000000e135f7239 */ /* 0x000fe200000014ff */
[-C--:B------:R-:W-:Y:S01]  /*66d0*/  IMAD R17, R83, R82.reuse, R17 ;  /* 0x0000005253117224 */ /* 0x080fe200078e0211 */
[----:B------:R-:W-:Y:S01]  /*66e0*/  PRMT R83, R97, 0x8880, RZ ;  /* 0x0000888061537816 */ /* 0x000fe200000000ff */
[C---:B------:R-:W-:Y:S01]  /*66f0*/  IMAD R23, R78.reuse, R23, RZ ;  /* 0x000000174e177224 */ /* 0x040fe200078e02ff */
[----:B------:R-:W-:Y:S01]  /*6700*/  SHF.R.S32.HI R81, RZ, 0x18, R96 ;  /* 0x00000018ff517819 */ /* 0x000fe20000011460 */
[----:B------:R-:W-:Y:S01]  /*6710*/  IMAD R18, R85, R82, R18 ;  /* 0x0000005255127224 */ /* 0x000fe200078e0212 */
[----:B------:R-:W-:Y:S01]  /*6720*/  SHF.L.U32 R85, R97, 0x8, RZ ;  /* 0x0000000861557819 */ /* 0x000fe200000006ff */
[C---:B------:R-:W-:Y:S01]  /*6730*/  IMAD R20, R78.reuse, R24, RZ ;  /* 0x000000184e147224 */ /* 0x040fe200078e02ff */
[----:B------:R-:W-:Y:S01]  /*6740*/  I2IP.S8.S32.SAT R95, R13, R12, R95 ;  /* 0x0000000c0d5f7239 */ /* 0x000fe2000000145f */
[----:B------:R-:W-:Y:S01]  /*6750*/  IMAD R21, R78, R25, RZ ;  /* 0x000000194e157224 */ /* 0x000fe200078e02ff */
[----:B------:R-:W-:Y:S01]  /*6760*/  SHF.R.S32.HI R85, RZ, 0x18, R85 ;  /* 0x00000018ff557819 */ /* 0x000fe20000011455 */
[----:B------:R-:W-:Y:S01]  /*6770*/  IMAD R23, R81, R82, R23 ;  /* 0x0000005251177224 */ /* 0x000fe200078e0217 */
[----:B------:R-:W-:Y:S01]  /*6780*/  PRMT R81, R98, 0x8880, RZ ;  /* 0x0000888062517816 */ /* 0x000fe200000000ff */
[----:B------:R-:W-:Y:S01]  /*6790*/  IMAD R22, R78, R26, RZ ;  /* 0x0000001a4e167224 */ /* 0x000fe200078e02ff */
[----:B------:R1:W-:Y:S01]  /*67a0*/  STS.128 [R155+UR49+0x8200], R92 ;  /* 0x0082005c9b007988 */ /* 0x0003e20008000c31 */
[----:B------:R-:W-:Y:S01]  /*67b0*/  IMAD R20, R83, R82, R20 ;  /* 0x0000005253147224 */ /* 0x000fe200078e0214 */
[----:B------:R-:W-:Y:S01]  /*67c0*/  I2IP.S8.S32.SAT R112, R23, R18, RZ ;  /* 0x0000001217707239 */ /* 0x000fe200000014ff */
[----:B------:R-:W-:Y:S01]  /*67d0*/  IMAD R21, R84, R82, R21 ;  /* 0x0000005254157224 */ /* 0x000fe200078e0215 */
[----:B------:R-:W-:Y:S01]  /*67e0*/  SHF.R.S32.HI R86, RZ, 0x18, R97 ;  /* 0x00000018ff567819 */ /* 0x000fe20000011461 */
[----:B------:R-:W-:Y:S01]  /*67f0*/  IMAD.U32 R83, R98, 0x10000, RZ ;  /* 0x0001000062537824 */ /* 0x000fe200078e00ff */
[----:B------:R-:W-:Y:S01]  /*6800*/  I2IP.S8.S32.SAT R112, R17, R16, R112 ;  /* 0x0000001011707239 */ /* 0x000fe20000001470 */
[----:B------:R-:W-:Y:S01]  /*6810*/  IMAD R27, R78, R27, RZ ;  /* 0x0000001b4e1b7224 */ /* 0x000fe200078e02ff */
[----:B------:R-:W-:Y:S01]  /*6820*/  SHF.L.U32 R84, R99, 0x10, RZ ;  /* 0x0000001063547819 */ /* 0x000fe200000006ff */
[----:B------:R-:W-:Y:S01]  /*6830*/  IMAD R22, R85, R82, R22 ;  /* 0x0000005255167224 */ /* 0x000fe200078e0216 */
[----:B------:R-:W-:Y:S01]  /*6840*/  SHF.L.U32 R85, R98, 0x8, RZ ;  /* 0x0000000862557819 */ /* 0x000fe200000006ff */
[C---:B------:R-:W-:Y:S01]  /*6850*/  IMAD R24, R78.reuse, R28, RZ ;  /* 0x0000001c4e187224 */ /* 0x040fe200078e02ff */
[----:B------:R-:W-:Y:S01]  /*6860*/  SHF.R.S32.HI R83, RZ, 0x18, R83 ;  /* 0x00000018ff537819 */ /* 0x000fe20000011453 */
[----:B------:R-:W-:Y:S01]  /*6870*/  IMAD R25, R78, R29, RZ ;  /* 0x0000001d4e197224 */ /* 0x000fe200078e02ff */
[----:B------:R-:W-:Y:S01]  /*6880*/  SHF.R.S32.HI R84, RZ, 0x18, R84 ;  /* 0x00000018ff547819 */ /* 0x000fe20000011454 */
[----:B------:R-:W-:Y:S01]  /*6890*/  IMAD R27, R86, R82, R27 ;  /* 0x00000052561b7224 */ /* 0x000fe200078e021b */
[----:B------:R-:W-:Y:S01]  /*68a0*/  SHF.R.S32.HI R85, RZ, 0x18, R85 ;  /* 0x00000018ff557819 */ /* 0x000fe20000011455 */
[C---:B------:R-:W-:Y:S01]  /*68b0*/  IMAD R26, R78.reuse, R30, RZ ;  /* 0x0000001e4e1a7224 */ /* 0x040fe200078e02ff */
[----:B------:R-:W-:Y:S01]  /*68c0*/  SHF.R.S32.HI R86, RZ, 0x18, R99 ;  /* 0x00000018ff567819 */ /* 0x000fe20000011463 */
[----:B------:R-:W-:Y:S01]  /*68d0*/  IMAD R24, R81, R82, R24 ;  /* 0x0000005251187224 */ /* 0x000fe200078e0218 */
[----:B------:R-:W-:Y:S01]  /*68e0*/  I2IP.S8.S32.SAT R113, R27, R22, RZ ;  /* 0x000000161b717239 */ /* 0x000fe200000014ff */
[----:B------:R-:W-:Y:S01]  /*68f0*/  IMAD R25, R83, R82, R25 ;  /* 0x0000005253197224 */ /* 0x000fe200078e0219 */
[----:B------:R-:W-:Y:S01]  /*6900*/  SHF.R.S32.HI R81, RZ, 0x18, R98 ;  /* 0x00000018ff517819 */ /* 0x000fe20000011462 */
[C---:B------:R-:W-:Y:S01]  /*6910*/  IMAD R31, R78.reuse, R31, RZ ;  /* 0x0000001f4e1f7224 */ /* 0x040fe200078e02ff */
[----:B------:R-:W-:Y:S01]  /*6920*/  I2IP.S8.S32.SAT R113, R21, R20, R113 ;  /* 0x0000001415717239 */ /* 0x000fe20000001471 */
[----:B------:R-:W-:Y:S01]  /*6930*/  IMAD R26, R85, R82, R26 ;  /* 0x00000052551a7224 */ /* 0x000fe200078e021a */
[C---:B------:R-:W-:Y:S01]  /*6940*/  PRMT R83, R99.reuse, 0x8880, RZ ;  /* 0x0000888063537816 */ /* 0x040fe200000000ff */
[C---:B------:R-:W-:Y:S01]  /*6950*/  IMAD R28, R78.reuse, R32, RZ ;  /* 0x000000204e1c7224 */ /* 0x040fe200078e02ff */
[----:B------:R-:W-:Y:S01]  /*6960*/  SHF.L.U32 R85, R99, 0x8, RZ ;  /* 0x0000000863557819 */ /* 0x000fe200000006ff */
[C---:B------:R-:W-:Y:S02]  /*6970*/  IMAD R29, R78.reuse, R33, RZ ;  /* 0x000000214e1d7224 */ /* 0x040fe400078e02ff */
[----:B------:R-:W-:Y:S01]  /*6980*/  IMAD R31, R81, R82, R31 ;  /* 0x00000052511f7224 */ /* 0x000fe200078e021f */
[----:B------:R-:W-:Y:S01]  /*6990*/  SHF.R.S32.HI R85, RZ, 0x18, R85 ;  /* 0x00000018ff557819 */ /* 0x000fe20000011455 */
[----:B------:R-:W-:Y:S01]  /*69a0*/  IMAD R30, R78, R34, RZ ;  /* 0x000000224e1e7224 */ /* 0x000fe200078e02ff */
[----:B------:R-:W-:Y:S01]  /*69b0*/  PRMT R81, R104, 0x8880, RZ ;  /* 0x0000888068517816 */ /* 0x000fe200000000ff */
[----:B------:R-:W-:Y:S01]  /*69c0*/  IMAD R28, R83, R82, R28 ;  /* 0x00000052531c7224 */ /* 0x000fe200078e021c */
[----:B------:R-:W-:Y:S01]  /*69d0*/  I2IP.S8.S32.SAT R114, R31, R26, RZ ;  /* 0x0000001a1f727239 */ /* 0x000fe200000014ff */
[----:B------:R-:W-:Y:S01]  /*69e0*/  IMAD R29, R84, R82, R29 ;  /* 0x00000052541d7224 */ /* 0x000fe200078e021d */
[----:B------:R-:W-:Y:S01]  /*69f0*/  SHF.L.U32 R83, R104, 0x10, RZ ;  /* 0x0000001068537819 */ /* 0x000fe200000006ff */
[----:B------:R-:W-:Y:S01]  /*6a00*/  IMAD R35, R78, R35, RZ ;  /* 0x000000234e237224 */ /* 0x000fe200078e02ff */
[----:B------:R-:W-:Y:S01]  /*6a10*/  I2IP.S8.S32.SAT R114, R25, R24, R114 ;  /* 0x0000001819727239 */ /* 0x000fe20000001472 */
[----:B------:R-:W-:Y:S01]  /*6a20*/  IMAD R30, R85, R82, R30 ;  /* 0x00000052551e7224 */ /* 0x000fe200078e021e */
[----:B------:R-:W-:Y:S01]  /*6a30*/  SHF.L.U32 R85, R104, 0x8, RZ ;  /* 0x0000000868557819 */ /* 0x000fe200000006ff */
[C---:B------:R-:W-:Y:S01]  /*6a40*/  IMAD R32, R78.reuse, R36, RZ ;  /* 0x000000244e207224 */ /* 0x040fe200078e02ff */
[----:B------:R-:W-:Y:S01]  /*6a50*/  SHF.R.S32.HI R83, RZ, 0x18, R83 ;  /* 0x00000018ff537819 */ /* 0x000fe20000011453 */
[----:B------:R-:W-:Y:S01]  /*6a60*/  IMAD R33, R78, R37, RZ ;  /* 0x000000254e217224 */ /* 0x000fe200078e02ff */
[----:B------:R-:W-:Y:S01]  /*6a70*/  SHF.R.S32.HI R85, RZ, 0x18, R85 ;  /* 0x00000018ff557819 */ /* 0x000fe20000011455 */
[----:B------:R-:W-:Y:S01]  /*6a80*/  IMAD R35, R86, R82, R35 ;  /* 0x0000005256237224 */ /* 0x000fe200078e0223 */
[----:B------:R-:W-:Y:S01]  /*6a90*/  PRMT R84, R105, 0x8880, RZ ;  /* 0x0000888069547816 */ /* 0x000fe200000000ff */
[----:B------:R-:W-:Y:S01]  /*6aa0*/  IMAD R34, R78, R38, RZ ;  /* 0x000000264e227224 */ /* 0x000fe200078e02ff */
[----:B------:R-:W-:Y:S01]  /*6ab0*/  SHF.L.U32 R86, R108, 0x10, RZ ;  /* 0x000000106c567819 */ /* 0x000fe200000006ff */
[----:B------:R-:W-:Y:S01]  /*6ac0*/  IMAD R32, R81, R82, R32 ;  /* 0x0000005251207224 */ /* 0x000fe200078e0220 */
[----:B------:R-:W-:Y:S01]  /*6ad0*/  SHF.R.S32.HI R81, RZ, 0x18, R104 ;  /* 0x00000018ff517819 */ /* 0x000fe20000011468 */
[C---:B------:R-:W-:Y:S01]  /*6ae0*/  IMAD R39, R78.reuse, R39, RZ ;  /* 0x000000274e277224 */ /* 0x040fe200078e02ff */
[----:B------:R-:W-:Y:S01]  /*6af0*/  I2IP.S8.S32.SAT R115, R35, R30, RZ ;  /* 0x0000001e23737239 */ /* 0x000fe200000014ff */
[-C--:B------:R-:W-:Y:S02]  /*6b00*/  IMAD R33, R83, R82.reuse, R33 ;  /* 0x0000005253217224 */ /* 0x080fe400078e0221 */
[----:B------:R-:W-:Y:S01]  /*6b10*/  IMAD R34, R85, R82, R34 ;  /* 0x0000005255227224 */ /* 0x000fe200078e0222 */
[----:B------:R-:W-:Y:S01]  /*6b20*/  I2IP.S8.S32.SAT R115, R29, R28, R115 ;  /* 0x0000001c1d737239 */ /* 0x000fe20000001473 */
[C---:B------:R-:W-:Y:S01]  /*6b30*/  IMAD.U32 R83, R105.reuse, 0x10000, RZ ;  /* 0x0001000069537824 */ /* 0x040fe200078e00ff */
[----:B------:R-:W-:Y:S01]  /*6b40*/  SHF.L.U32 R85, R105, 0x8, RZ ;  /* 0x0000000869557819 */ /* 0x000fe200000006ff */
[----:B------:R-:W-:Y:S01]  /*6b50*/  IMAD R39, R81, R82, R39 ;  /* 0x0000005251277224 */ /* 0x000fe200078e0227 */
[----:B------:R-:W-:Y:S01]  /*6b60*/  MOV R81, R84 ;  /* 0x0000005400517202 */ /* 0x000fe20000000f00 */
[C---:B------:R-:W-:Y:S01]  /*6b70*/  IMAD R36, R78.reuse, R40, RZ ;  /* 0x000000284e247224 */ /* 0x040fe200078e02ff */
[----:B------:R-:W-:Y:S01]  /*6b80*/  SHF.R.S32.HI R83, RZ, 0x18, R83 ;  /* 0x00000018ff537819 */ /* 0x000fe20000011453 */
[C---:B------:R-:W-:Y:S01]  /*6b90*/  IMAD R37, R78.reuse, R41, RZ ;  /* 0x000000294e257224 */ /* 0x040fe200078e02ff */
[----:B------:R-:W-:Y:S01]  /*6ba0*/  SHF.R.S32.HI R85, RZ, 0x18, R85 ;  /* 0x00000018ff557819 */ /* 0x000fe20000011455 */
[C---:B------:R-:W-:Y:S01]  /*6bb0*/  IMAD R38, R78.reuse, R42, RZ ;  /* 0x0000002a4e267224 */ /* 0x040fe200078e02ff */
[----:B------:R1:W-:Y:S01]  /*6bc0*/  STS.128 [R175+0x8200], R112 ;  /* 0x00820070af007388 */ /* 0x0003e20000000c00 */
[----:B------:R-:W-:Y:S01]  /*6bd0*/  IMAD R36, R81, R82, R36 ;  /* 0x0000005251247224 */ /* 0x000fe200078e0224 */
[----:B------:R-:W-:Y:S01]  /*6be0*/  I2IP.S8.S32.SAT R120, R39, R34, RZ ;  /* 0x0000002227787239 */ /* 0x000fe200000014ff */
[-C--:B------:R-:W-:Y:S01]  /*6bf0*/  IMAD R37, R83, R82.reuse, R37 ;  /* 0x0000005253257224 */ /* 0x080fe200078e0225 */
[----:B------:R-:W-:Y:S01]  /*6c00*/  SHF.R.S32.HI R84, RZ, 0x18, R105 ;  /* 0x00000018ff547819 */ /* 0x000fe20000011469 */
[----:B------:R-:W-:Y:S01]  /*6c10*/  IMAD R43, R78, R43, RZ ;  /* 0x0000002b4e2b7224 */ /* 0x000fe200078e02ff */
[C---:B------:R-:W-:Y:S01]  /*6c20*/  SHF.L.U32 R83, R106.reuse, 0x10, RZ ;  /* 0x000000106a537819 */ /* 0x040fe200000006ff */
[----:B------:R-:W-:Y:S01]  /*6c30*/  IMAD R38, R85, R82, R38 ;  /* 0x0000005255267224 */ /* 0x000fe200078e0226 */
[----:B------:R-:W-:Y:S01]  /*6c40*/  PRMT R81, R106, 0x8880, RZ ;  /* 0x000088806a517816 */ /* 0x000fe200000000ff */
[----:B------:R-:W-:Y:S01]  /*6c50*/  IMAD R40, R78, R44, RZ ;  /* 0x0000002c4e287224 */ /* 0x000fe200078e02ff */
[----:B------:R-:W-:Y:S01]  /*6c60*/  SHF.L.U32 R85, R106, 0x8, RZ ;  /* 0x000000086a557819 */ /* 0x000fe200000006ff */
[----:B------:R-:W-:Y:S01]  /*6c70*/  IMAD R41, R78, R45, RZ ;  /* 0x0000002d4e297224 */ /* 0x000fe200078e02ff */
[----:B------:R-:W-:Y:S01]  /*6c80*/  SHF.R.S32.HI R83, RZ, 0x18, R83 ;  /* 0x00000018ff537819 */ /* 0x000fe20000011453 */
[----:B------:R-:W-:Y:S01]  /*6c90*/  IMAD R43, R84, R82, R43 ;  /* 0x00000052542b7224 */ /* 0x000fe200078e022b */
[----:B------:R-:W-:Y:S01]  /*6ca0*/  SHF.R.S32.HI R85, RZ, 0x18, R85 ;  /* 0x00000018ff557819 */ /* 0x000fe20000011455 */
[C---:B------:R-:W-:Y:S01]  /*6cb0*/  IMAD R42, R78.reuse, R46, RZ ;  /* 0x0000002e4e2a7224 */ /* 0x040fe200078e02ff */
[----:B------:R-:W-:Y:S01]  /*6cc0*/  I2IP.S8.S32.SAT R120, R33, R32, R120 ;  /* 0x0000002021787239 */ /* 0x000fe20000001478 */
[----:B------:R-:W-:Y:S01]  /*6cd0*/  IMAD R40, R81, R82, R40 ;  /* 0x0000005251287224 */ /* 0x000fe200078e0228 */
[----:B------:R-:W-:Y:S01]  /*6ce0*/  SHF.R.S32.HI R84, RZ, 0x18, R106 ;  /* 0x00000018ff547819 */ /* 0x000fe2000001146a */
[----:B------:R-:W-:Y:S01]  /*6cf0*/  IMAD R47, R78, R47, RZ ;  /* 0x0000002f4e2f7224 */ /* 0x000fe200078e02ff */
[----:B------:R-:W-:Y:S01]  /*6d00*/  I2IP.S8.S32.SAT R121, R43, R38, RZ ;  /* 0x000000262b797239 */ /* 0x000fe200000014ff */
[-C--:B------:R-:W-:Y:S01]  /*6d10*/  IMAD R41, R83, R82.reuse, R41 ;  /* 0x0000005253297224 */ /* 0x080fe200078e0229 */
[----:B------:R-:W-:Y:S01]  /*6d20*/  PRMT R81, R107, 0x8880, RZ ;  /* 0x000088806b517816 */ /* 0x000fe200000000ff */
[-C--:B------:R-:W-:Y:S01]  /*6d30*/  IMAD R42, R85, R82.reuse, R42 ;  /* 0x00000052552a7224 */ /* 0x080fe200078e022a */
[----:B------:R-:W-:Y:S01]  /*6d40*/  SHF.L.U32 R83, R107, 0x10, RZ ;  /* 0x000000106b537819 */ /* 0x000fe200000006ff */
[----:B------:R-:W-:Y:S01]  /*6d50*/  IMAD R47, R84, R82, R47 ;  /* 0x00000052542f7224 */ /* 0x000fe200078e022f */
[----:B------:R-:W-:Y:S01]  /*6d60*/  I2IP.S8.S32.SAT R121, R37, R36, R121 ;  /* 0x0000002425797239 */ /* 0x000fe20000001479 */
[C---:B------:R-:W-:Y:S01]  /*6d70*/  IMAD R44, R78.reuse, R48, RZ ;  /* 0x000000304e2c7224 */ /* 0x040fe200078e02ff */
[----:B------:R-:W-:Y:S01]  /*6d80*/  SHF.R.S32.HI R83, RZ, 0x18, R83 ;  /* 0x00000018ff537819 */ /* 0x000fe20000011453 */
[----:B------:R-:W-:Y:S01]  /*6d90*/  IMAD.SHL.U32 R84, R107, 0x100, RZ ;  /* 0x000001006b547824 */ /* 0x000fe200078e00ff */
[----:B------:R-:W-:Y:S01]  /*6da0*/  I2IP.S8.S32.SAT R122, R47, R42, RZ ;  /* 0x0000002a2f7a7239 */ /* 0x000fe200000014ff */
[----:B------:R-:W-:Y:S01]  /*6db0*/  IMAD R45, R78, R49, RZ ;  /* 0x000000314e2d7224 */ /* 0x000fe200078e02ff */
[----:B------:R-:W-:Y:S01]  /*6dc0*/  PRMT R85, R108, 0x8880, RZ ;  /* 0x000088806c557816 */ /* 0x000fe200000000ff */
[----:B------:R-:W-:Y:S01]  /*6dd0*/  IMAD R44, R81, R82, R44 ;  /* 0x00000052512c7224 */ /* 0x000fe200078e022c */
[----:B------:R-:W-:Y:S01]  /*6de0*/  SHF.R.S32.HI R81, RZ, 0x18, R84 ;  /* 0x00000018ff517819 */ /* 0x000fe20000011454 */
[C---:B------:R-:W-:Y:S01]  /*6df0*/  IMAD R46, R78.reuse, R50, RZ ;  /* 0x000000324e2e7224 */ /* 0x040fe200078e02ff */
[----:B------:R-:W-:Y:S01]  /*6e00*/  I2IP.S8.S32.SAT R122, R41, R40, R122 ;  /* 0x00000028297a7239 */ /* 0x000fe2000000147a */
[----:B------:R-:W-:Y:S01]  /*6e10*/  IMAD R45, R83, R82, R45 ;  /* 0x00000052532d7224 */ /* 0x000fe200078e022d */
[----:B------:R-:W-:Y:S01]  /*6e20*/  SHF.R.S32.HI R83, RZ, 0x18, R107 ;  /* 0x00000018ff537819 */ /* 0x000fe2000001146b */
[----:B------:R-:W-:Y:S01]  /*6e30*/  IMAD R51, R78, R51, RZ ;  /* 0x000000334e337224 */ /* 0x000fe200078e02ff */
[----:B------:R-:W-:Y:S01]  /*6e40*/  SHF.L.U32 R84, R108, 0x8, RZ ;  /* 0x000000086c547819 */ /* 0x000fe200000006ff */
[C---:B------:R-:W-:Y:S02]  /*6e50*/  IMAD R48, R78.reuse, R52, RZ ;  /* 0x000000344e307224 */ /* 0x040fe400078e02ff */
[-C--:B------:R-:W-:Y:S01]  /*6e60*/  IMAD R46, R81, R82.reuse, R46 ;  /* 0x00000052512e7224 */ /* 0x080fe200078e022e */
[----:B------:R-:W-:Y:S01]  /*6e70*/  SHF.R.S32.HI R81, RZ, 0x18, R86 ;  /* 0x00000018ff517819 */ /* 0x000fe20000011456 */
[C---:B------:R-:W-:Y:S01]  /*6e80*/  IMAD R49, R78.reuse, R53, RZ ;  /* 0x000000354e317224 */ /* 0x040fe200078e02ff */
[----:B------:R-:W-:Y:S01]  /*6e90*/  SHF.R.S32.HI R86, RZ, 0x18, R111 ;  /* 0x00000018ff567819 */ /* 0x000fe2000001146f */
[----:B------:R-:W-:Y:S01]  /*6ea0*/  IMAD R51, R83, R82, R51 ;  /* 0x0000005253337224 */ /* 0x000fe200078e0233 */
[----:B------:R-:W-:Y:S01]  /*6eb0*/  SHF.R.S32.HI R83, RZ, 0x18, R84 ;  /* 0x00000018ff537819 */ /* 0x000fe20000011454 */
[C---:B------:R-:W-:Y:S01]  /*6ec0*/  IMAD R50, R78.reuse, R54, RZ ;  /* 0x000000364e327224 */ /* 0x040fe200078e02ff */
[----:B------:R-:W-:Y:S01]  /*6ed0*/  SHF.R.S32.HI R84, RZ, 0x18, R108 ;  /* 0x00000018ff547819 */ /* 0x000fe2000001146c */
[----:B------:R-:W-:Y:S01]  /*6ee0*/  IMAD R48, R85, R82, R48 ;  /* 0x0000005255307224 */ /* 0x000fe200078e0230 */
[----:B------:R-:W-:Y:S01]  /*6ef0*/  I2IP.S8.S32.SAT R123, R51, R46, RZ ;  /* 0x0000002e337b7239 */ /* 0x000fe200000014ff */
[C---:B------:R-:W-:Y:S01]  /*6f00*/  IMAD R55, R78.reuse, R55, RZ ;  /* 0x000000374e377224 */ /* 0x040fe200078e02ff */
[----:B------:R-:W-:Y:S01]  /*6f10*/  SHF.L.U32 R85, R109, 0x10, RZ ;  /* 0x000000106d557819 */ /* 0x000fe200000006ff */
[----:B------:R-:W-:Y:S01]  /*6f20*/  IMAD R49, R81, R82, R49 ;  /* 0x0000005251317224 */ /* 0x000fe200078e0231 */
[----:B------:R-:W-:Y:S01]  /*6f30*/  PRMT R81, R109, 0x8880, RZ ;  /* 0x000088806d517816 */ /* 0x000fe200000000ff */
[----:B------:R-:W-:Y:S01]  /*6f40*/  IMAD R52, R78, R56, RZ ;  /* 0x000000384e347224 */ /* 0x000fe200078e02ff */
[----:B------:R-:W-:Y:S01]  /*6f50*/  I2IP.S8.S32.SAT R123, R45, R44, R123 ;  /* 0x0000002c2d7b7239 */ /* 0x000fe2000000147b */
[-C--:B------:R-:W-:Y:S01]  /*6f60*/  IMAD R50, R83, R82.reuse, R50 ;  /* 0x0000005253327224 */ /* 0x080fe200078e0232 */
[----:B------:R-:W-:Y:S01]  /*6f70*/  SHF.R.S32.HI R83, RZ, 0x18, R85 ;  /* 0x00000018ff537819 */ /* 0x000fe20000011455 */
[-C--:B------:R-:W-:Y:S01]  /*6f80*/  IMAD R55, R84, R82.reuse, R55 ;  /* 0x0000005254377224 */ /* 0x080fe200078e0237 */
[----:B------:R-:W-:Y:S01]  /*6f90*/  PRMT R85, R110, 0x8880, RZ ;  /* 0x000088806e557816 */ /* 0x000fe200000000ff */
[----:B------:R-:W-:Y:S01]  /*6fa0*/  IMAD R52, R81, R82, R52 ;  /* 0x0000005251347224 */ /* 0x000fe200078e0234 */
[----:B------:R-:W-:Y:S01]  /*6fb0*/  SHF.L.U32 R81, R109, 0x8, RZ ;  /* 0x000000086d517819 */ /* 0x000fe200000006ff */
[C---:B------:R-:W-:Y:S01]  /*6fc0*/  IMAD R53, R78.reuse, R57, RZ ;  /* 0x000000394e357224 */ /* 0x040fe200078e02ff */
[----:B------:R1:W-:Y:S01]  /*6fd0*/  STS.128 [R174+0x8200], R120 ;  /* 0x00820078ae007388 */ /* 0x0003e20000000c00 */
[----:B------:R-:W-:Y:S01]  /*6fe0*/  IMAD R54, R78, R58, RZ ;  /* 0x0000003a4e367224 */ /* 0x000fe200078e02ff */
[----:B------:R-:W-:Y:S01]  /*6ff0*/  SHF.R.S32.HI R81, RZ, 0x18, R81 ;  /* 0x00000018ff517819 */ /* 0x000fe20000011451 */
[----:B------:R-:W-:Y:S01]  /*7000*/  IMAD R53, R83, R82, R53 ;  /* 0x0000005253357224 */ /* 0x000fe200078e0235 */
[----:B------:R-:W-:Y:S01]  /*7010*/  SHF.L.U32 R84, R110, 0x10, RZ ;  /* 0x000000106e547819 */ /* 0x000fe200000006ff */
[C---:B------:R-:W-:Y:S01]  /*7020*/  IMAD R59, R78.reuse, R59, RZ ;  /* 0x0000003b4e3b7224 */ /* 0x040fe200078e02ff */
[----:B------:R-:W-:Y:S01]  /*7030*/  SHF.R.S32.HI R83, RZ, 0x18, R109 ;  /* 0x00000018ff537819 */ /* 0x000fe2000001146d */
[C---:B------:R-:W-:Y:S01]  /*7040*/  IMAD R56, R78.reuse, R60, RZ ;  /* 0x0000003c4e387224 */ /* 0x040fe200078e02ff */
[----:B------:R-:W-:Y:S01]  /*7050*/  I2IP.S8.S32.SAT R124, R55, R50, RZ ;  /* 0x00000032377c7239 */ /* 0x000fe200000014ff */
[----:B------:R-:W-:Y:S01]  /*7060*/  IMAD R54, R81, R82, R54 ;  /* 0x0000005251367224 */ /* 0x000fe200078e0236 */
[----:B------:R-:W-:Y:S01]  /*7070*/  SHF.R.S32.HI R84, RZ, 0x18, R84 ;  /* 0x00000018ff547819 */ /* 0x000fe20000011454 */
[----:B------:R-:W-:Y:S01]  /*7080*/  IMAD R57, R78, R61, RZ ;  /* 0x0000003d4e397224 */ /* 0x000fe200078e02ff */
[----:B------:R-:W-:Y:S01]  /*7090*/  I2IP.S8.S32.SAT R124, R49, R48, R124 ;  /* 0x00000030317c7239 */ /* 0x000fe2000000147c */
[-C--:B------:R-:W-:Y:S01]  /*70a0*/  IMAD R59, R83, R82.reuse, R59 ;  /* 0x00000052533b7224 */ /* 0x080fe200078e023b */
[----:B------:R-:W-:Y:S01]  /*70b0*/  PRMT R83, R111, 0x8880, RZ ;  /* 0x000088806f537816 */ /* 0x000fe200000000ff */
[-C--:B------:R-:W-:Y:S01]  /*70c0*/  IMAD R56, R85, R82.reuse, R56 ;  /* 0x0000005255387224 */ /* 0x080fe200078e0238 */
[----:B------:R-:W-:Y:S01]  /*70d0*/  SHF.R.S32.HI R81, RZ, 0x18, R110 ;  /* 0x00000018ff517819 */ /* 0x000fe2000001146e */
[----:B------:R-:W-:Y:S01]  /*70e0*/  IMAD R57, R84, R82, R57 ;  /* 0x0000005254397224 */ /* 0x000fe200078e0239 */
[----:B------:R-:W-:Y:S01]  /*70f0*/  I2IP.S8.S32.SAT R125, R59, R54, RZ ;  /* 0x000000363b7d7239 */ /* 0x000fe200000014ff */
[C---:B------:R-:W-:Y:S01]  /*7100*/  IMAD R58, R78.reuse, R62, RZ ;  /* 0x0000003e4e3a7224 */ /* 0x040fe200078e02ff */
[C---:B------:R-:W-:Y:S01]  /*7110*/  SHF.L.U32 R85, R111.reuse, 0x8, RZ ;  /* 0x000000086f557819 */ /* 0x040fe200000006ff */
[----:B------:R-:W-:Y:S01]  /*7120*/  IMAD.U32 R84, R111, 0x10000, RZ ;  /* 0x000100006f547824 */ /* 0x000fe200078e00ff */
[----:B------:R-:W-:Y:S01]  /*7130*/  I2IP.S8.S32.SAT R125, R53, R52, R125 ;  /* 0x00000034357d7239 */ /* 0x000fe2000000147d */
[C---:B------:R-:W-:Y:S01]  /*7140*/  IMAD R63, R78.reuse, R63, RZ ;  /* 0x0000003f4e3f7224 */ /* 0x040fe200078e02ff */
[----:B------:R-:W-:Y:S01]  /*7150*/  SHF.R.S32.HI R85, RZ, 0x18, R85 ;  /* 0x00000018ff557819 */ /* 0x000fe20000011455 */
[C---:B------:R-:W-:Y:S01]  /*7160*/  IMAD R60, R78.reuse, R64, RZ ;  /* 0x000000404e3c7224 */ /* 0x040fe200078e02ff */
[----:B------:R-:W-:Y:S01]  /*7170*/  SHF.R.S32.HI R84, RZ, 0x18, R84 ;  /* 0x00000018ff547819 */ /* 0x000fe20000011454 */
[-C--:B------:R-:W-:Y:S02]  /*7180*/  IMAD R58, R87, R82.reuse, R58 ;  /* 0x00000052573a7224 */ /* 0x080fe400078e023a */
[C---:B------:R-:W-:Y:S02]  /*7190*/  IMAD R61, R78.reuse, R65, RZ ;  /* 0x000000414e3d7224 */ /* 0x040fe400078e02ff */
[-C--:B------:R-:W-:Y:S02]  /*71a0*/  IMAD R63, R81, R82.reuse, R63 ;  /* 0x00000052513f7224 */ /* 0x080fe400078e023f */
[----:B------:R-:W-:Y:S02]  /*71b0*/  IMAD R60, R83, R82, R60 ;  /* 0x00000052533c7224 */ /* 0x000fe400078e023c */
[----:B------:R-:W-:Y:S01]  /*71c0*/  IMAD R62, R78, R66, RZ ;  /* 0x000000424e3e7224 */ /* 0x000fe200078e02ff */
[----:B------:R-:W-:Y:S01]  /*71d0*/  I2IP.S8.S32.SAT R126, R63, R58, RZ ;  /* 0x0000003a3f7e7239 */ /* 0x000fe200000014ff */
[----:B------:R-:W-:Y:S02]  /*71e0*/  IMAD R61, R84, R82, R61 ;  /* 0x00000052543d7224 */ /* 0x000fe400078e023d */
[----:B------:R-:W-:Y:S01]  /*71f0*/  IMAD R67, R78, R67, RZ ;  /* 0x000000434e437224 */ /* 0x000fe200078e02ff */
[----:B------:R-:W-:Y:S01]  /*7200*/  I2IP.S8.S32.SAT R126, R57, R56, R126 ;  /* 0x00000038397e7239 */ /* 0x000fe2000000147e */
[-C--:B------:R-:W-:Y:S02]  /*7210*/  IMAD R62, R85, R82.reuse, R62 ;  /* 0x00000052553e7224 */ /* 0x080fe400078e023e */
[----:B------:R-:W-:Y:S05]  /*7220*/  IMAD R67, R86, R82, R67 ;  /* 0x0000005256437224 */ /* 0x000fea00078e0243 */
[----:B------:R-:W-:Y:S04]  /*7230*/  I2IP.S8.S32.SAT R127, R67, R62, RZ ;  /* 0x0000003e437f7239 */ /* 0x000fe800000014ff */
[----:B------:R-:W-:Y:S05]  /*7240*/  I2IP.S8.S32.SAT R127, R61, R60, R127 ;  /* 0x0000003c3d7f7239 */ /* 0x000fea000000147f */
[----:B------:R1:W-:Y:S01]  /*7250*/  STS.128 [R173+0x8200], R124 ;  /* 0x0082007cad007388 */ /* 0x0003e20000000c00 */
[----:B------:R-:W-:Y:S01]  /*7260*/  @!PT LDS RZ, [RZ] ;  /* 0x00000000fffff984 */ /* 0x000fe20000000800 */
[----:B------:R-:W-:Y:S01]  /*7270*/  @!PT LDS RZ, [RZ] ;  /* 0x00000000fffff984 */ /* 0x000fe20000000800 */
[----:B------:R-:W-:Y:S01]  /*7280*/  @!PT LDS RZ, [RZ] ;  /* 0x00000000fffff984 */ /* 0x000fe20000000800 */
[----:B------:R-:W-:Y:S01]  /*7290*/  @!PT LDS RZ, [RZ] ;  /* 0x00000000fffff984 */ /* 0x000fe20000000800 */
[----:B------:R2:W-:Y:S07]  /*72a0*/  MEMBAR.ALL.CTA ;  /* 0x0000000000007992 */ /* 0x0005ee0000008000 */
[----:B--2---:R-:W2:Y:S02]  /*72b0*/  FENCE.VIEW.ASYNC.S ;  /* 0x00000000000073c6 */ /* 0x004ea40000000000 */
[----:B--2---:R-:W-:Y:S06]  /*72c0*/  BAR.SYNC.DEFER_BLOCKING 0x1, 0x80 ;  /* 0x0042000000007b1d */ /* 0x004fec0000010000 */
[----:B------:R-:W-:Y:S05]  /*72d0*/  @P0 BRA `(.L_x_114) ;  /* 0x0000000000280947 */ /* 0x000fea0003800000 */
[----:B------:R-:W-:Y:S02]  /*72e0*/  UIADD3 UR4, UPT, UPT, UR49, 0x8200, URZ ;  /* 0x0000820031047890 */ /* 0x000fe4000fffe0ff */
[----:B------:R-:W-:Y:S01]  /*72f0*/  UIADD3 UR6, UP0, UPT, UR52, 0x680, URZ ;  /* 0x0000068034067890 */ /* 0x000fe2000ff1e0ff */
[----:B------:R-:W-:Y:S03]  /*7300*/  UMOV UR43, UR36 ;  /* 0x00000024002b7c82 */ /* 0x000fe60008000000 */
[----:B------:R-:W-:Y:S01]  /*7310*/  MOV R168, UR4 ;  /* 0x0000000400a87c02 */ /* 0x000fe20008000f00 */
[----:B------:R-:W-:Y:S03]  /*7320*/  UIADD3.X UR7, UPT, UPT, URZ, UR53, URZ, UP0, !UPT ;  /* 0x00000035ff077290 */ /* 0x000fe600087fe4ff */
[----:B------:R-:W-:Y:S11]  /*7330*/  R2UR UR40, R168 ;  /* 0x00000000a82872ca */ /* 0x000ff600000e0000 */
[----:B------:R-:W-:Y:S02]  /*7340*/  @!UPT UIADD3 URZ, UPT, UPT, URZ, URZ, URZ ;  /* 0x000000fffffff290 */ /* 0x000fe4000fffe0ff */
[----:B------:R2:W-:Y:S01]  /*7350*/  UTMASTG.3D [UR40], [UR6] ;  /* 0x00000028060073b5 */ /* 0x0005e20008010000 */
[----:B------:R0:W-:Y:S01]  /*7360*/  UTMACMDFLUSH ;  /* 0x00000000000079b7 */ /* 0x0001e20000000000 */
[----:B--2---:R-:W-:Y:S04]  /*7370*/  DEPBAR.LE SB0, 0x1 ;  /* 0x000080400000791a */ /* 0x004fe80000000000 */
.L_x_114:
[----:B------:R-:W-:Y:S05]  /*7380*/  BSYNC.RECONVERGENT B0 ;  /* 0x0000000000007941 */ /* 0x000fea0003800200 */
.L_x_113:
[----:B------:R-:W-:Y:S06]  /*7390*/  BAR.SYNC.DEFER_BLOCKING 0x1, 0x80 ;  /* 0x0042000000007b1d */ /* 0x000fec0000010000 */
[----:B------:R-:W2:Y:S01]  /*73a0*/  @P6 SYNCS.PHASECHK.TRANS64.TRYWAIT P0, [R117+URZ+0x30], R118 ;  /* 0x00003076750065a7 */ /* 0x000ea200080011ff */
[----:B------:R-:W-:Y:S01]  /*73b0*/  BSSY B1, `(.L_x_115) ;  /* 0x0000023000017945 */ /* 0x000fe20003800000 */
[----:B--2---:R-:W-:Y:S03]  /*73c0*/  @P6 SEL R100, RZ, 0x1, !P0 ;  /* 0x00000001ff646807 */ /* 0x004fe60004000000 */
[----:B------:R-:W-:Y:S05]  /*73d0*/  @!P6 BRA `(.L_x_116) ;  /* 0x000000000080e947 */ /* 0x000fea0003800000 */
[----:B------:R-:W-:Y:S01]  /*73e0*/  ISETP.NE.AND P1, PT, R101, RZ, PT ;  /* 0x000000ff6500720c */ /* 0x000fe20003f25270 */
[----:B------:R-:W-:Y:S01]  /*73f0*/  BSSY B0, `(.L_x_117) ;  /* 0x000000a000007945 */ /* 0x000fe20003800000 */
[----:B------:R-:W-:Y:S11]  /*7400*/  ISETP.NE.AND P0, PT, R100, RZ, PT ;  /* 0x000000ff6400720c */ /* 0x000ff60003f05270 */
[----:B------:R-:W-:Y:S04]  /*7410*/  @P1 IMAD R5, R162, 0x2000, R103 ;  /* 0x00002000a2051824 */ /* 0x000fe800078e0267 */
[--C-:B------:R-:W-:Y:S01]  /*7420*/  @P1 IMAD.IADD R4, R167, 0x1, R5.reuse ;  /* 0x00000001a7041824 */ /* 0x100fe200078e0205 */
[----:B------:R-:W-:Y:S01]  /*7430*/  @P1 IADD3 R3, PT, PT, R166, R5, RZ ;  /* 0x00000005a6031210 */ /* 0x000fe20007ffe0ff */
[----:B------:R-:W-:Y:S01]  /*7440*/  @P1 IMAD.IADD R2, R102, 0x1, R5 ;  /* 0x0000000166021824 */ /* 0x000fe200078e0205 */
[----:B------:R-:W-:Y:S06]  /*7450*/  @P0 BRA `(.L_x_118) ;  /* 0x00000000000c0947 */ /* 0x000fec0003800000 */
[----:B------:R-:W-:Y:S04]  /*7460*/  SHF.L.U32 R0, R161, 0x1f, RZ ;  /* 0x0000001fa1007819 */ /* 0x000fe800000006ff */
[----:B------:R-:W2:Y:S02]  /*7470*/  SYNCS.PHASECHK.TRANS64.TRYWAIT P0, [R117+URZ+0x30], R0 ;  /* 0x00003000750075a7 */ /* 0x000ea400080011ff */
[----:B--2---:R-:W-:Y:S05]  /*7480*/  @!P0 BRA `(.L_x_119) ;  /* 0x0000004c00348947 */ /* 0x004fea0003800000 */
.L_x_118:
[----:B------:R-:W-:Y:S05]  /*7490*/  BSYNC B0 ;  /* 0x0000000000007941 */ /* 0x000fea0003800000 */
.L_x_117:
[----:B------:R-:W-:Y:S01]  /*74a0*/  ISETP.NE.AND P0, PT, R101, RZ, PT ;  /* 0x000000ff6500720c */ /* 0x000fe20003f05270 */
[----:B--2---:R-:W-:Y:S02]  /*74b0*/  VIADD R117, R117, 0x50 ;  /* 0x0000005075757836 */ /* 0x004fe40000000000 */
[----:B------:R-:W-:Y:S02]  /*74c0*/  IMAD.U32 R0, RZ, RZ, UR37 ;  /* 0x00000025ff007e24 */ /* 0x000fe4000f8e00ff */
[----:B------:R-:W-:Y:S03]  /*74d0*/  VIADD R162, R162, 0x1 ;  /* 0x00000001a2a27836 */ /* 0x000fe60000000000 */
[----:B------:R-:W-:Y:S05]  /*74e0*/  PRMT R0, R0, 0x654, R117 ;  /* 0x0000065400007816 */ /* 0x000fea0000000075 */
[----:B------:R2:W3:Y:S04]  /*74f0*/  @P0 LDS.128 R88, [R5+0x200] ;  /* 0x0002000005580984 */ /* 0x0004e80000000c00 */
[----:B------:R2:W4:Y:S04]  /*7500*/  @P0 LDS.128 R96, [R4+0x200] ;  /* 0x0002000004600984 */ /* 0x0005280000000c00 */
        /* <DEDUP_REMOVED lines=12> */
[----:B--234-:R-:W-:Y:S02]  /*75d0*/  LOP3.LUT R161, R161, R0, RZ, 0x3c, !PT ;  /* 0x00000000a1a17212 */ /* 0x01cfe400078e3cff */
.L_x_116:
[----:B------:R-:W-:Y:S05]  /*75e0*/  BSYNC B1 ;  /* 0x0000000000017941 */ /* 0x000fea0003800000 */
.L_x_115:
[----:B------:R-:W-:Y:S05]  /*75f0*/  VIADD R3, R80, 0x40 ;  /* 0x0000004050037836 */ /* 0x000fea0000000000 */
[----:B------:R-:W-:Y:S04]  /*7600*/  SHF.R.U32.HI R3, RZ, 0x15, R3 ;  /* 0x00000015ff037819 */ /* 0x000fe80000011603 */
[----:B------:R-:W-:Y:S11]  /*7610*/  LOP3.LUT P0, RZ, R3, 0x3, R156, 0x48, !PT ;  /* 0x0000000303ff7812 */ /* 0x000ff6000780489c */
[----:B------:R-:W-:Y:S02]  /*7620*/  @!UPT UIADD3 URZ, UPT, UPT, URZ, URZ, URZ ;  /* 0x000000fffffff290 */ /* 0x000fe4000fffe0ff */
[----:B------:R-:W-:Y:S05]  /*7630*/  @!P0 BRA `(.L_x_120) ;  /* 0x0000000000408947 */ /* 0x000fea0003800000 */
[----:B------:R-:W2:Y:S01]  /*7640*/  LDCU.64 UR8, c[0x4][0x78] ;  /* 0x01000f00ff0877ac */ /* 0x000ea20008000a00 */
[----:B------:R-:W-:Y:S01]  /*7650*/  MOV R3, 0x0 ;  /* 0x0000000000037802 */ /* 0x000fe20000000f00 */
[----:B------:R-:W-:Y:S02]  /*7660*/  HFMA2 R12, -RZ, RZ, 0, 5.9604644775390625e-08 ;  /* 0x00000001ff0c7431 */ /* 0x000fe400000001ff */
[----:B------:R-:W-:Y:S02]  /*7670*/  IMAD.MOV.U32 R8, RZ, RZ, 0x192 ;  /* 0x00000192ff087424 */ /* 0x000fe400078e00ff */
[----:B------:R-:W-:Y:S01]  /*7680*/  IMAD.MOV.U32 R13, RZ, RZ, RZ ;  /* 0x000000ffff0d7224 */ /* 0x000fe200078e00ff */
[----:B------:R-:W3:Y:S01]  /*7690*/  LDCU.64 UR6, c[0x4][0x80] ;  /* 0x01001000ff0677ac */ /* 0x000ee20008000a00 */
[----:B------:R-:W4:Y:S01]  /*76a0*/  LDC.64 R2, c[0x4][R3] ;  /* 0x0100000003027b82 */ /* 0x000f220000000a00 */
[----:B------:R-:W5:Y:S01]  /*76b0*/  LDCU.64 UR4, c[0x4][0x18] ;  /* 0x01000300ff0477ac */ /* 0x000f620008000a00 */
[----:B--2---:R-:W-:Y:S01]  /*76c0*/  MOV R5, UR9 ;  /* 0x0000000900057c02 */ /* 0x004fe20008000f00 */
[----:B------:R-:W-:Y:S01]  /*76d0*/  IMAD.U32 R4, RZ, RZ, UR8 ;  /* 0x00000008ff047e24 */ /* 0x000fe2000f8e00ff */
[----:B---3--:R-:W-:Y:S01]  /*76e0*/  MOV R7, UR7 ;  /* 0x0000000700077c02 */ /* 0x008fe20008000f00 */
[----:B------:R-:W-:Y:S01]  /*76f0*/  IMAD.U32 R6, RZ, RZ, UR6 ;  /* 0x00000006ff067e24 */ /* 0x000fe2000f8e00ff */
[----:B-----5:R-:W-:Y:S01]  /*7700*/  MOV R11, UR5 ;  /* 0x00000005000b7c02 */ /* 0x020fe20008000f00 */
[----:B------:R-:W-:Y:S02]  /*7710*/  IMAD.U32 R10, RZ, RZ, UR4 ;  /* 0x00000004ff0a7e24 */ /* 0x000fe4000f8e00ff */
[----:B------:R-:W-:Y:S07]  /*7720*/  LEPC R20, `(.L_x_120) ;  /* 0x000000001014794e */ /* 0x000fee0000000000 */
[----:B-1--4-:R-:W-:Y:S05]  /*7730*/  CALL.ABS.NOINC R2 ;  /* 0x0000000002007343 */ /* 0x012fea0003c00000 */
.L_x_120:
[----:B------:R-:W-:Y:S05]  /*7740*/  WARPSYNC.ALL ;  /* 0x0000000000007948 */ /* 0x000fea0003800000 */
[----:B------:R-:W-:Y:S01]  /*7750*/  R2UR UR4, R80 ;  /* 0x00000000500472ca */ /* 0x000fe200000e0000 */
[----:B------:R-:W-:Y:S01]  /*7760*/  BSSY.RECONVERGENT B0, `(.L_x_121) ;  /* 0x000011c000007945 */ /* 0x000fe20003800200 */
[C---:B------:R-:W-:Y:S02]  /*7770*/  PRMT R81, R88.reuse, 0x8880, RZ ;  /* 0x0000888058517816 */ /* 0x040fe400000000ff */
[C---:B------:R-:W-:Y:S02]  /*7780*/  SHF.L.U32 R84, R88.reuse, 0x8, RZ ;  /* 0x0000000858547819 */ /* 0x040fe400000006ff */
[----:B------:R-:W-:Y:S02]  /*7790*/  SHF.L.U32 R83, R88, 0x10, RZ ;  /* 0x0000001058537819 */ /* 0x000fe400000006ff */
[----:B------:R-:W-:Y:S02]  /*77a0*/  SHF.R.S32.HI R84, RZ, 0x18, R84 ;  /* 0x00000018ff547819 */ /* 0x000fe40000011454 */
[----:B------:R-:W-:Y:S02]  /*77b0*/  SHF.R.S32.HI R83, RZ, 0x18, R83 ;  /* 0x00000018ff537819 */ /* 0x000fe40000011453 */
[----:B------:R-:W-:Y:S01]  /*77c0*/  ISETP.NE.AND P0, PT, R169, RZ, PT ;  /* 0x000000ffa900720c */ /* 0x000fe20003f05270 */
[----:B------:R-:W2:Y:S01]  /*77d0*/  LDTM.x64 R4, tmem[UR4+0x40] ;  /* 0x00004004000479ee */ /* 0x000ea20008340000 */
[----:B------:R-:W-:Y:S01]  /*77e0*/  ISETP.NE.AND P6, PT, R116, RZ, PT ;  /* 0x000000ff7400720c */ /* 0x000fe20003fc5270 */
[C---:B--2---:R-:W-:Y:S02]  /*77f0*/  IMAD R0, R78.reuse, R4, RZ ;  /* 0x000000044e007224 */ /* 0x044fe400078e02ff */
[C---:B------:R-:W-:Y:S02]  /*7800*/  IMAD R3, R78.reuse, R6, RZ ;  /* 0x000000064e037224 */ /* 0x040fe400078e02ff */
[C---:B------:R-:W-:Y:S02]  /*7810*/  IMAD R4, R78.reuse, R8, RZ ;  /* 0x000000084e047224 */ /* 0x040fe400078e02ff */
[C---:B------:R-:W-:Y:S02]  /*7820*/  IMAD R6, R78.reuse, R10, RZ ;  /* 0x0000000a4e067224 */ /* 0x040fe400078e02ff */
[C---:B------:R-:W-:Y:S02]  /*7830*/  IMAD R2, R78.reuse, R5, RZ ;  /* 0x000000054e027224 */ /* 0x040fe400078e02ff */
[C---:B------:R-:W-:Y:S02]  /*7840*/  IMAD R8, R78.reuse, R12, RZ ;  /* 0x0000000c4e087224 */ /* 0x040fe400078e02ff */
[C---:B------:R-:W-:Y:S02]  /*7850*/  IMAD R10, R78.reuse, R14, RZ ;  /* 0x0000000e4e0a7224 */ /* 0x040fe400078e02ff */
[C---:B------:R-:W-:Y:S02]  /*7860*/  IMAD R5, R78.reuse, R9, RZ ;  /* 0x000000094e057224 */ /* 0x040fe400078e02ff */
[----:B------:R-:W-:Y:S01]  /*7870*/  IMAD R0, R81, R82, R0 ;  /* 0x0000005251007224 */ /* 0x000fe200078e0200 */
[----:B------:R-:W-:Y:S01]  /*7880*/  SHF.L.U32 R81, R89, 0x8, RZ ;  /* 0x0000000859517819 */ /* 0x000fe200000006ff */
[C---:B------:R-:W-:Y:S02]  /*7890*/  IMAD R12, R78.reuse, R16, RZ ;  /* 0x000000104e0c7224 */ /* 0x040fe400078e02ff */
[C---:B------:R-:W-:Y:S01]  /*78a0*/  IMAD R14, R78.reuse, R18, RZ ;  /* 0x000000124e0e7224 */ /* 0x040fe200078e02ff */
[----:B------:R-:W-:Y:S01]  /*78b0*/  SHF.R.S32.HI R81, RZ, 0x18, R81 ;  /* 0x00000018ff517819 */ /* 0x000fe20000011451 */
[C---:B------:R-:W-:Y:S02]  /*78c0*/  IMAD R9, R78.reuse, R13, RZ ;  /* 0x0000000d4e097224 */ /* 0x040fe400078e02ff */
[C---:B------:R-:W-:Y:S02]  /*78d0*/  IMAD R16, R78.reuse, R20, RZ ;  /* 0x000000144e107224 */ /* 0x040fe400078e02ff */
[C---:B------:R-:W-:Y:S02]  /*78e0*/  IMAD R18, R78.reuse, R22, RZ ;  /* 0x000000164e127224 */ /* 0x040fe400078e02ff */
[C---:B------:R-:W-:Y:S02]  /*78f0*/  IMAD R13, R78.reuse, R17, RZ ;  /* 0x000000114e0d7224 */ /* 0x040fe400078e02ff */
[C---:B------:R-:W-:Y:S02]  /*7900*/  IMAD R20, R78.reuse, R24, RZ ;  /* 0x000000184e147224 */ /* 0x040fe400078e02ff */
[C---:B------:R-:W-:Y:S02]  /*7910*/  IMAD R22, R78.reuse, R26, RZ ;  /* 0x0000001a4e167224 */ /* 0x040fe400078e02ff */
[----:B------:R-:W-:Y:S01]  /*7920*/  IMAD R2, R83, R82, R2 ;  /* 0x0000005253027224 */ /* 0x000fe200078e0202 */
[----:B------:R-:W-:Y:S01]  /*7930*/  SHF.R.S32.HI R83, RZ, 0x18, R89 ;  /* 0x00000018ff537819 */ /* 0x000fe20000011459 */
[C---:B------:R-:W-:Y:S02]  /*7940*/  IMAD R17, R78.reuse, R21, RZ ;  /* 0x000000154e117224 */ /* 0x040fe400078e02ff */
[C---:B------:R-:W-:Y:S02]  /*7950*/  IMAD R24, R78.reuse, R28, RZ ;  /* 0x0000001c4e187224 */ /* 0x040fe400078e02ff */
[C---:B------:R-:W-:Y:S02]  /*7960*/  IMAD R26, R78.reuse, R30, RZ ;  /* 0x0000001e4e1a7224 */ /* 0x040fe400078e02ff */
[C---:B------:R-:W-:Y:S02]  /*7970*/  IMAD R21, R78.reuse, R25, RZ ;  /* 0x000000194e157224 */ /* 0x040fe400078e02ff */
[C---:B------:R-:W-:Y:S02]  /*7980*/  IMAD R28, R78.reuse, R32, RZ ;  /* 0x000000204e1c7224 */ /* 0x040fe400078e02ff */
[----:B------:R-:W-:Y:S02]  /*7990*/  IMAD R30, R78, R34, RZ ;  /* 0x000000224e1e7224 */ /* 0x000fe400078e02ff */
[----:B------:R-:W-:Y:S02]  /*79a0*/  IMAD R3, R84, R82, R3 ;  /* 0x0000005254037224 */ /* 0x000fe400078e0203 */
[C---:B------:R-:W-:Y:S02]  /*79b0*/  IMAD R25, R78.reuse, R29, RZ ;  /* 0x0000001d4e197224 */ /* 0x040fe400078e02ff */
        /* <DEDUP_REMOVED lines=14> */
[C---:B------:R-:W-:Y:S01]  /*7aa0*/  IMAD R60, R78.reuse, R64, RZ ;  /* 0x000000404e3c7224 */ /* 0x040fe200078e02ff */
[----:B------:R-:W-:Y:S01]  /*7ab0*/  SHF.R.S32.HI R64, RZ, 0x18, R88 ;  /* 0x00000018ff407819 */ /* 0x000fe20000011458 */
[C---:B------:R-:W-:Y:S02]  /*7ac0*/  IMAD R34, R78.reuse, R38, RZ ;  /* 0x000000264e227224 */ /* 0x040fe400078e02ff */
[C---:B------:R-:W-:Y:S02]  /*7ad0*/  IMAD R38, R78.reuse, R42, RZ ;  /* 0x0000002a4e267224 */ /* 0x040fe400078e02ff */
[C---:B------:R-:W-:Y:S02]  /*7ae0*/  IMAD R57, R78.reuse, R61, RZ ;  /* 0x0000003d4e397224 */ /* 0x040fe400078e02ff */
[C---:B------:R-:W-:Y:S01]  /*7af0*/  IMAD R61, R78.reuse, R65, RZ ;  /* 0x000000414e3d7224 */ /* 0x040fe200078e02ff */
[C---:B------:R-:W-:Y:S01]  /*7b00*/  PRMT R65, R89.reuse, 0x8880, RZ ;  /* 0x0000888059417816 */ /* 0x040fe200000000ff */
[C---:B------:R-:W-:Y:S02]  /*7b10*/  IMAD R42, R78.reuse, R46, RZ ;  /* 0x0000002e4e2a7224 */ /* 0x040fe400078e02ff */
[C---:B------:R-:W-:Y:S02]  /*7b20*/  IMAD R46, R78.reuse, R50, RZ ;  /* 0x000000324e2e7224 */ /* 0x040fe400078e02ff */
[C---:B------:R-:W-:Y:S02]  /*7b30*/  IMAD R51, R78.reuse, R51, RZ ;  /* 0x000000334e337224 */ /* 0x040fe400078e02ff */
[C---:B------:R-:W-:Y:S02]  /*7b40*/  IMAD R50, R78.reuse, R54, RZ ;  /* 0x000000364e327224 */ /* 0x040fe400078e02ff */
[C---:B------:R-:W-:Y:S02]  /*7b50*/  IMAD R54, R78.reuse, R58, RZ ;  /* 0x0000003a4e367224 */ /* 0x040fe400078e02ff */
[C---:B------:R-:W-:Y:S02]  /*7b60*/  IMAD R58, R78.reuse, R62, RZ ;  /* 0x0000003e4e3a7224 */ /* 0x040fe400078e02ff */
[C---:B------:R-:W-:Y:S01]  /*7b70*/  IMAD R62, R78.reuse, R66, RZ ;  /* 0x000000424e3e7224 */ /* 0x040fe200078e02ff */
[----:B------:R-:W-:Y:S01]  /*7b80*/  SHF.L.U32 R66, R89, 0x10, RZ ;  /* 0x0000001059427819 */ /* 0x000fe200000006ff */
[C---:B------:R-:W-:Y:S02]  /*7b90*/  IMAD R7, R78.reuse, R7, RZ ;  /* 0x000000074e077224 */ /* 0x040fe400078e02ff */
[----:B------:R-:W-:Y:S01]  /*7ba0*/  IMAD R11, R78, R11, RZ ;  /* 0x0000000b4e0b7224 */ /* 0x000fe200078e02ff */
[----:B------:R-:W-:Y:S01]  /*7bb0*/  SHF.R.S32.HI R66, RZ, 0x18, R66 ;  /* 0x00000018ff427819 */ /* 0x000fe20000011442 */
[-C--:B------:R-:W-:Y:S01]  /*7bc0*/  IMAD R7, R64, R82.reuse, R7 ;  /* 0x0000005240077224 */ /* 0x080fe200078e0207 */
[C---:B------:R-:W-:Y:S01]  /*7bd0*/  PRMT R64, R90.reuse, 0x8880, RZ ;  /* 0x000088805a407816 */ /* 0x040fe200000000ff */
[-C--:B------:R-:W-:Y:S01]  /*7be0*/  IMAD R4, R65, R82.reuse, R4 ;  /* 0x0000005241047224 */ /* 0x080fe200078e0204 */
[----:B------:R-:W-:Y:S01]  /*7bf0*/  SHF.L.U32 R65, R90, 0x10, RZ ;  /* 0x000000105a417819 */ /* 0x000fe200000006ff */
[-C--:B------:R-:W-:Y:S02]  /*7c00*/  IMAD R5, R66, R82.reuse, R5 ;  /* 0x0000005242057224 */ /* 0x080fe400078e0205 */
[-C--:B------:R-:W-:Y:S01]  /*7c10*/  IMAD R6, R81, R82.reuse, R6 ;  /* 0x0000005251067224 */ /* 0x080fe200078e0206 */
[----:B------:R-:W-:Y:S01]  /*7c20*/  I2IP.S8.S32.SAT R81, R7, R3, RZ ;  /* 0x0000000307517239 */ /* 0x000fe200000014ff */
[----:B------:R-:W-:Y:S01]  /*7c30*/  IMAD R11, R83, R82, R11 ;  /* 0x00000052530b7224 */ /* 0x000fe200078e020b */
[----:B------:R-:W-:Y:S01]  /*7c40*/  SHF.L.U32 R7, R90, 0x8, RZ ;  /* 0x000000085a077819 */ /* 0x000fe200000006ff */
[C---:B------:R-:W-:Y:S01]  /*7c50*/  IMAD R15, R78.reuse, R15, RZ ;  /* 0x0000000f4e0f7224 */ /* 0x040fe200078e02ff */
[----:B------:R-:W-:Y:S01]  /*7c60*/  MOV R3, R64 ;  /* 0x0000004000037202 */ /* 0x000fe20000000f00 */
[C---:B------:R-:W-:Y:S01]  /*7c70*/  IMAD R19, R78.reuse, R19, RZ ;  /* 0x000000134e137224 */ /* 0x040fe200078e02ff */
[----:B------:R-:W-:Y:S01]  /*7c80*/  I2IP.S8.S32.SAT R11, R11, R6, RZ ;  /* 0x000000060b0b7239 */ /* 0x000fe200000014ff */
[C---:B------:R-:W-:Y:S01]  /*7c90*/  IMAD R23, R78.reuse, R23, RZ ;  /* 0x000000174e177224 */ /* 0x040fe200078e02ff */
[----:B------:R-:W-:Y:S01]  /*7ca0*/  SHF.R.S32.HI R6, RZ, 0x18, R65 ;  /* 0x00000018ff067819 */ /* 0x000fe20000011441 */
[----:B------:R-:W-:Y:S01]  /*7cb0*/  IMAD R8, R3, R82, R8 ;  /* 0x0000005203087224 */ /* 0x000fe200078e0208 */
[----:B------:R-:W-:Y:S01]  /*7cc0*/  SHF.R.S32.HI R7, RZ, 0x18, R7 ;  /* 0x00000018ff077819 */ /* 0x000fe20000011407 */
[----:B------:R-:W-:Y:S01]  /*7cd0*/  IMAD R27, R78, R27, RZ ;  /* 0x0000001b4e1b7224 */ /* 0x000fe200078e02ff */
[----:B------:R-:W-:Y:S01]  /*7ce0*/  I2IP.S8.S32.SAT R84, R2, R0, R81 ;  /* 0x0000000002547239 */ /* 0x000fe20000001451 */
[-C--:B------:R-:W-:Y:S01]  /*7cf0*/  IMAD R9, R6, R82.reuse, R9 ;  /* 0x0000005206097224 */ /* 0x080fe200078e0209 */
[----:B------:R-:W-:Y:S01]  /*7d00*/  SHF.L.U32 R2, R91, 0x10, RZ ;  /* 0x000000105b027819 */ /* 0x000fe200000006ff */
[----:B------:R-:W-:Y:S01]  /*7d10*/  IMAD R10, R7, R82, R10 ;  /* 0x00000052070a7224 */ /* 0x000fe200078e020a */
[----:B------:R-:W-:Y:S01]  /*7d20*/  SHF.R.S32.HI R0, RZ, 0x18, R90 ;  /* 0x00000018ff007819 */ /* 0x000fe2000001145a */
[C---:B------:R-:W-:Y:S01]  /*7d30*/  IMAD R31, R78.reuse, R31, RZ ;  /* 0x0000001f4e1f7224 */ /* 0x040fe200078e02ff */
[----:B------:R-:W-:Y:S01]  /*7d40*/  I2IP.S8.S32.SAT R85, R5, R4, R11 ;  /* 0x0000000405557239 */ /* 0x000fe2000000140b */
[----:B------:R-:W-:Y:S01]  /*7d50*/  IMAD R35, R78, R35, RZ ;  /* 0x000000234e237224 */ /* 0x000fe200078e02ff */
[C---:B------:R-:W-:Y:S01]  /*7d60*/  PRMT R3, R91.reuse, 0x8880, RZ ;  /* 0x000088805b037816 */ /* 0x040fe200000000ff */
[-C--:B------:R-:W-:Y:S01]  /*7d70*/  IMAD R15, R0, R82.reuse, R15 ;  /* 0x00000052000f7224 */ /* 0x080fe200078e020f */
[----:B------:R-:W-:Y:S01]  /*7d80*/  SHF.L.U32 R5, R91, 0x8, RZ ;  /* 0x000000085b057819 */ /* 0x000fe200000006ff */
[C---:B------:R-:W-:Y:S01]  /*7d90*/  IMAD R39, R78.reuse, R39, RZ ;  /* 0x000000274e277224 */ /* 0x040fe200078e02ff */
[----:B------:R-:W-:Y:S01]  /*7da0*/  SHF.R.S32.HI R2, RZ, 0x18, R2 ;  /* 0x00000018ff027819 */ /* 0x000fe20000011402 */
[-C--:B------:R-:W-:Y:S01]  /*7db0*/  IMAD R12, R3, R82.reuse, R12 ;  /* 0x00000052030c7224 */ /* 0x080fe200078e020c */
[----:B------:R-:W-:Y:S01]  /*7dc0*/  SHF.R.S32.HI R5, RZ, 0x18, R5 ;  /* 0x00000018ff057819 */ /* 0x000fe20000011405 */
[----:B------:R-:W-:Y:S01]  /*7dd0*/  IMAD R43, R78, R43, RZ ;  /* 0x0000002b4e2b7224 */ /* 0x000fe200078e02ff */
[----:B------:R-:W-:Y:S01]  /*7de0*/  SHF.R.S32.HI R4, RZ, 0x18, R91 ;  /* 0x00000018ff047819 */ /* 0x000fe2000001145b */
[-C--:B------:R-:W-:Y:S01]  /*7df0*/  IMAD R13, R2, R82.reuse, R13 ;  /* 0x00000052020d7224 */ /* 0x080fe200078e020d */
[C---:B------:R-:W-:Y:S01]  /*7e00*/  SHF.L.U32 R0, R96.reuse, 0x10, RZ ;  /* 0x0000001060007819 */ /* 0x040fe200000006ff */
[-C--:B------:R-:W-:Y:S01]  /*7e10*/  IMAD R14, R5, R82.reuse, R14 ;  /* 0x00000052050e7224 */ /* 0x080fe200078e020e */
[C---:B------:R-:W-:Y:S01]  /*7e20*/  PRMT R3, R96.reuse, 0x8880, RZ ;  /* 0x0000888060037816 */ /* 0x040fe200000000ff */
[----:B------:R-:W-:Y:S01]  /*7e30*/  IMAD.SHL.U32 R2, R96, 0x100, RZ ;  /* 0x0000010060027824 */ /* 0x000fe200078e00ff */
[----:B------:R-:W-:Y:S01]  /*7e40*/  SHF.R.S32.HI R0, RZ, 0x18, R0 ;  /* 0x00000018ff007819 */ /* 0x000fe20000011400 */
[-C--:B------:R-:W-:Y:S01]  /*7e50*/  IMAD R19, R4, R82.reuse, R19 ;  /* 0x0000005204137224 */ /* 0x080fe200078e0213 */
[----:B------:R-:W-:Y:S01]  /*7e60*/  SHF.L.U32 R4, R97, 0x10, RZ ;  /* 0x0000001061047819 */ /* 0x000fe200000006ff */
[-C--:B------:R-:W-:Y:S01]  /*7e70*/  IMAD R16, R3, R82.reuse, R16 ;  /* 0x0000005203107224 */ /* 0x080fe200078e0210 */
[----:B------:R-:W-:Y:S01]  /*7e80*/  SHF.R.S32.HI R5, RZ, 0x18, R2 ;  /* 0x00000018ff057819 */ /* 0x000fe20000011402 */
[-C--:B------:R-:W-:Y:S01]  /*7e90*/  IMAD R17, R0, R82.reuse, R17 ;  /* 0x0000005200117224 */ /* 0x080fe200078e0211 */
[----:B------:R-:W-:Y:S01]  /*7ea0*/  SHF.R.S32.HI R0, RZ, 0x18, R96 ;  /* 0x00000018ff007819 */ /* 0x000fe20000011460 */
[----:B------:R-:W-:Y:S01]  /*7eb0*/  IMAD R47, R78, R47, RZ ;  /* 0x0000002f4e2f7224 */ /* 0x000fe200078e02ff */
[----:B------:R-:W-:Y:S01]  /*7ec0*/  PRMT R3, R97, 0x8880, RZ ;  /* 0x0000888061037816 */ /* 0x000fe200000000ff */
[-C--:B------:R-:W-:Y:S01]  /*7ed0*/  IMAD R18, R5, R82.reuse, R18 ;  /* 0x0000005205127224 */ /* 0x080fe200078e0212 */
[----:B------:R-:W-:Y:S01]  /*7ee0*/  SHF.L.U32 R2, R97, 0x8, RZ ;  /* 0x0000000861027819 */ /* 0x000fe200000006ff */
[-C--:B------:R-:W-:Y:S01]  /*7ef0*/  IMAD R23, R0, R82.reuse, R23 ;  /* 0x0000005200177224 */ /* 0x080fe200078e0217 */
        /* <DEDUP_REMOVED lines=8> */
[----:B------:R-:W-:Y:S01]  /*7f80*/  PRMT R3, R98, 0x8880, RZ ;  /* 0x0000888062037816 */ /* 0x000fe200000000ff */
        /* <DEDUP_REMOVED lines=9> */
[----:B------:R-:W-:Y:S01]  /*8020*/  SHF.L.U32 R0, R99, 0x10, RZ ;  /* 0x0000001063007819 */ /* 0x000fe200000006ff */
[-C--:B------:R-:W-:Y:S01]  /*8030*/  IMAD R26, R5, R82.reuse, R26 ;  /* 0x00000052051a7224 */ /* 0x080fe200078e021a */
[C---:B------:R-:W-:Y:S01]  /*8040*/  PRMT R3, R99.reuse, 0x8880, RZ ;  /* 0x0000888063037816 */ /* 0x040fe200000000ff */
[-C--:B------:R-:W-:Y:S01]  /*8050*/  IMAD R31, R2, R82.reuse, R31 ;  /* 0x00000052021f7224 */ /* 0x080fe200078e021f */
[----:B------:R-:W-:Y:S01]  /*8060*/  SHF.L.U32 R2, R99, 0x8, RZ ;  /* 0x0000000863027819 */ /* 0x000fe200000006ff */
[----:B------:R-:W-:Y:S01]  /*8070*/  IMAD R67, R78, R67, RZ ;  /* 0x000000434e437224 */ /* 0x000fe200078e02ff */
[----:B------:R-:W-:Y:S01]  /*8080*/  SHF.R.S32.HI R0, RZ, 0x18, R0 ;  /* 0x00000018ff007819 */ /* 0x000fe20000011400 */
[-C--:B------:R-:W-:Y:S01]  /*8090*/  IMAD R28, R3, R82.reuse, R28 ;  /* 0x00000052031c7224 */ /* 0x080fe200078e021c */
[----:B------:R-:W-:Y:S02]  /*80a0*/  SHF.R.S32.HI R5, RZ, 0x18, R2 ;  /* 0x00000018ff057819 */ /* 0x000fe40000011402 */
[----:B------:R-:W-:Y:S01]  /*80b0*/  SHF.R.S32.HI R2, RZ, 0x18, R99 ;  /* 0x00000018ff027819 */ /* 0x000fe20000011463 */
[-C--:B------:R-:W-:Y:S01]  /*80c0*/  IMAD R29, R0, R82.reuse, R29 ;  /* 0x00000052001d7224 */ /* 0x080fe200078e021d */
[C---:B-1----:R-:W-:Y:S01]  /*80d0*/  PRMT R3, R104.reuse, 0x8880, RZ ;  /* 0x0000888068037816 */ /* 0x042fe200000000ff */
[----:B------:R-:W-:Y:S01]  /*80e0*/  IMAD.U32 R0, R104, 0x10000, RZ ;  /* 0x0001000068007824 */ /* 0x000fe200078e00ff */
[----:B------:R-:W-:Y:S01]  /*80f0*/  SHF.L.U32 R4, R105, 0x10, RZ ;  /* 0x0000001069047819 */ /* 0x000fe200000006ff */
[----:B------:R-:W-:Y:S01]  /*8100*/  IMAD R30, R5, R82, R30 ;  /* 0x00000052051e7224 */ /* 0x000fe200078e021e */
[----:B------:R-:W-:Y:S01]  /*8110*/  I2IP.S8.S32.SAT R10, R15, R10, RZ ;  /* 0x0000000a0f0a7239 */ /* 0x000fe200000014ff */
[-C--:B------:R-:W-:Y:S01]  /*8120*/  IMAD R35, R2, R82.reuse, R35 ;  /* 0x0000005202237224 */ /* 0x080fe200078e0223 */
[----:B------:R-:W-:Y:S01]  /*8130*/  SHF.L.U32 R2, R104, 0x8, RZ ;  /* 0x0000000868027819 */ /* 0x000fe200000006ff */
[-C--:B------:R-:W-:Y:S01]  /*8140*/  IMAD R32, R3, R82.reuse, R32 ;  /* 0x0000005203207224 */ /* 0x080fe200078e0220 */
[----:B------:R-:W-:Y:S02]  /*8150*/  SHF.R.S32.HI R0, RZ, 0x18, R0 ;  /* 0x00000018ff007819 */ /* 0x000fe40000011400 */
[----:B------:R-:W-:Y:S02]  /*8160*/  SHF.R.S32.HI R5, RZ, 0x18, R2 ;  /* 0x00000018ff057819 */ /* 0x000fe40000011402 */
[----:B------:R-:W-:Y:S01]  /*8170*/  PRMT R3, R105, 0x8880, RZ ;  /* 0x0000888069037816 */ /* 0x000fe200000000ff */
[-C--:B------:R-:W-:Y:S01]  /*8180*/  IMAD R33, R0, R82.reuse, R33 ;  /* 0x0000005200217224 */ /* 0x080fe200078e0221 */
[----:B------:R-:W-:Y:S01]  /*8190*/  SHF.R.S32.HI R0, RZ, 0x18, R104 ;  /* 0x00000018ff007819 */ /* 0x000fe20000011468 */
[----:B------:R-:W-:Y:S01]  /*81a0*/  IMAD R34, R5, R82, R34 ;  /* 0x0000005205227224 */ /* 0x000fe200078e0222 */
[----:B------:R-:W-:Y:S02]  /*81b0*/  SHF.L.U32 R2, R105, 0x8, RZ ;  /* 0x0000000869027819 */ /* 0x000fe400000006ff */
[----:B------:R-:W-:Y:S01]  /*81c0*/  I2IP.S8.S32.SAT R14, R19, R14, RZ ;  /* 0x0000000e130e7239 */ /* 0x000fe200000014ff */
[-C--:B------:R-:W-:Y:S01]  /*81d0*/  IMAD R39, R0, R82.reuse, R39 ;  /* 0x0000005200277224 */ /* 0x080fe200078e0227 */
[----:B------:R-:W-:Y:S01]  /*81e0*/  SHF.R.S32.HI R0, RZ, 0x18, R4 ;  /* 0x00000018ff007819 */ /* 0x000fe20000011404 */
[-C--:B------:R-:W-:Y:S01]  /*81f0*/  IMAD R36, R3, R82.reuse, R36 ;  /* 0x0000005203247224 */ /* 0x080fe200078e0224 */
[----:B------:R-:W-:Y:S02]  /*8200*/  SHF.R.S32.HI R5, RZ, 0x18, R2 ;  /* 0x00000018ff057819 */ /* 0x000fe40000011402 */
[----:B------:R-:W-:Y:S01]  /*8210*/  SHF.L.U32 R2, R106, 0x10, RZ ;  /* 0x000000106a027819 */ /* 0x000fe200000006ff */
[-C--:B------:R-:W-:Y:S01]  /*8220*/  IMAD R37, R0, R82.reuse, R37 ;  /* 0x0000005200257224 */ /* 0x080fe200078e0225 */
[----:B------:R-:W-:Y:S01]  /*8230*/  SHF.R.S32.HI R0, RZ, 0x18, R105 ;  /* 0x00000018ff007819 */ /* 0x000fe20000011469 */
[-C--:B------:R-:W-:Y:S01]  /*8240*/  IMAD R38, R5, R82.reuse, R38 ;  /* 0x0000005205267224 */ /* 0x080fe200078e0226 */
[C---:B------:R-:W-:Y:S02]  /*8250*/  PRMT R3, R106.reuse, 0x8880, RZ ;  /* 0x000088806a037816 */ /* 0x040fe400000000ff */
[----:B------:R-:W-:Y:S01]  /*8260*/  SHF.L.U32 R5, R106, 0x8, RZ ;  /* 0x000000086a057819 */ /* 0x000fe200000006ff */
[-C--:B------:R-:W-:Y:S01]  /*8270*/  IMAD R43, R0, R82.reuse, R43 ;  /* 0x00000052002b7224 */ /* 0x080fe200078e022b */
[----:B------:R-:W-:Y:S01]  /*8280*/  SHF.R.S32.HI R2, RZ, 0x18, R2 ;  /* 0x00000018ff027819 */ /* 0x000fe20000011402 */
[-C--:B------:R-:W-:Y:S01]  /*8290*/  IMAD R40, R3, R82.reuse, R40 ;  /* 0x0000005203287224 */ /* 0x080fe200078e0228 */
[----:B------:R-:W-:Y:S02]  /*82a0*/  SHF.R.S32.HI R5, RZ, 0x18, R5 ;  /* 0x00000018ff057819 */ /* 0x000fe40000011405 */
[----:B------:R-:W-:Y:S01]  /*82b0*/  SHF.R.S32.HI R4, RZ, 0x18, R106 ;  /* 0x00000018ff047819 */ /* 0x000fe2000001146a */
[-C--:B------:R-:W-:Y:S01]  /*82c0*/  IMAD R41, R2, R82.reuse, R41 ;  /* 0x0000005202297224 */ /* 0x080fe200078e0229 */
[----:B------:R-:W-:Y:S01]  /*82d0*/  SHF.L.U32 R0, R107, 0x10, RZ ;  /* 0x000000106b007819 */ /* 0x000fe200000006ff */
[-C--:B------:R-:W-:Y:S01]  /*82e0*/  IMAD R42, R5, R82.reuse, R42 ;  /* 0x00000052052a7224 */ /* 0x080fe200078e022a */
[C---:B------:R-:W-:Y:S01]  /*82f0*/  PRMT R3, R107.reuse, 0x8880, RZ ;  /* 0x000088806b037816 */ /* 0x040fe200000000ff */
[-C--:B------:R-:W-:Y:S01]  /*8300*/  IMAD R47, R4, R82.reuse, R47 ;  /* 0x00000052042f7224 */ /* 0x080fe200078e022f */
[----:B------:R-:W-:Y:S02]  /*8310*/  SHF.L.U32 R2, R107, 0x8, RZ ;  /* 0x000000086b027819 */ /* 0x000fe400000006ff */
[----:B------:R-:W-:Y:S01]  /*8320*/  SHF.R.S32.HI R0, RZ, 0x18, R0 ;  /* 0x00000018ff007819 */ /* 0x000fe20000011400 */
[-C--:B------:R-:W-:Y:S01]  /*8330*/  IMAD R44, R3, R82.reuse, R44 ;  /* 0x00000052032c7224 */ /* 0x080fe200078e022c */
[----:B------:R-:W-:Y:S02]  /*8340*/  SHF.R.S32.HI R5, RZ, 0x18, R2 ;  /* 0x00000018ff057819 */ /* 0x000fe40000011402 */
[----:B------:R-:W-:Y:S01]  /*8350*/  SHF.R.S32.HI R2, RZ, 0x18, R107 ;  /* 0x00000018ff027819 */ /* 0x000fe2000001146b */
[-C--:B------:R-:W-:Y:S01]  /*8360*/  IMAD R45, R0, R82.reuse, R45 ;  /* 0x00000052002d7224 */ /* 0x080fe200078e022d */
[----:B------:R-:W-:Y:S01]  /*8370*/  PRMT R3, R108, 0x8880, RZ ;  /* 0x000088806c037816 */ /* 0x000fe200000000ff */
[-C--:B------:R-:W-:Y:S01]  /*8380*/  IMAD R46, R5, R82.reuse, R46 ;  /* 0x00000052052e7224 */ /* 0x080fe200078e022e */
[C---:B------:R-:W-:Y:S01]  /*8390*/  SHF.L.U32 R4, R109.reuse, 0x10, RZ ;  /* 0x000000106d047819 */ /* 0x040fe200000006ff */
[-C--:B------:R-:W-:Y:S01]  /*83a0*/  IMAD R51, R2, R82.reuse, R51 ;  /* 0x0000005202337224 */ /* 0x080fe200078e0233 */
[----:B------:R-:W-:Y:S01]  /*83b0*/  SHF.R.S32.HI R2, RZ, 0x18, R108 ;  /* 0x00000018ff027819 */ /* 0x000fe2000001146c */
[C---:B------:R-:W-:Y:S01]  /*83c0*/  IMAD.U32 R0, R108.reuse, 0x10000, RZ ;  /* 0x000100006c007824 */ /* 0x040fe200078e00ff */
[----:B------:R-:W-:Y:S01]  /*83d0*/  PRMT R5, R109, 0x8880, RZ ;  /* 0x000088806d057816 */ /* 0x000fe200000000ff */
[-C--:B------:R-:W-:Y:S01]  /*83e0*/  IMAD R48, R3, R82.reuse, R48 ;  /* 0x0000005203307224 */ /* 0x080fe200078e0230 */
[----:B------:R-:W-:Y:S02]  /*83f0*/  SHF.L.U32 R3, R108, 0x8, RZ ;  /* 0x000000086c037819 */ /* 0x000fe400000006ff */
[----:B------:R-:W-:Y:S02]  /*8400*/  SHF.R.S32.HI R0, RZ, 0x18, R0 ;  /* 0x00000018ff007819 */ /* 0x000fe40000011400 */
[----:B------:R-:W-:Y:S02]  /*8410*/  SHF.R.S32.HI R3, RZ, 0x18, R3 ;  /* 0x00000018ff037819 */ /* 0x000fe40000011403 */
[----:B------:R-:W-:Y:S01]  /*8420*/  SHF.R.S32.HI R4, RZ, 0x18, R4 ;  /* 0x00000018ff047819 */ /* 0x000fe20000011404 */
[-C--:B------:R-:W-:Y:S01]  /*8430*/  IMAD R49, R0, R82.reuse, R49 ;  /* 0x0000005200317224 */ /* 0x080fe200078e0231 */
[----:B------:R-:W-:Y:S01]  /*8440*/  SHF.R.S32.HI R0, RZ, 0x18, R109 ;  /* 0x00000018ff007819 */ /* 0x000fe2000001146d */
[-C--:B------:R-:W-:Y:S01]  /*8450*/  IMAD R50, R3, R82.reuse, R50 ;  /* 0x0000005203327224 */ /* 0x080fe200078e0232 */
[----:B------:R-:W-:Y:S01]  /*8460*/  SHF.L.U32 R3, R109, 0x8, RZ ;  /* 0x000000086d037819 */ /* 0x000fe200000006ff */
[-C--:B------:R-:W-:Y:S01]  /*8470*/  IMAD R55, R2, R82.reuse, R55 ;  /* 0x0000005202377224 */ /* 0x080fe200078e0237 */
        /* <DEDUP_REMOVED lines=8> */
[----:B------:R-:W-:Y:S01]  /*8500*/  IMAD R59, R0, R82, R59 ;  /* 0x00000052003b7224 */ /* 0x000fe200078e023b */
[----:B------:R-:W-:Y:S01]  /*8510*/  I2IP.S8.S32.SAT R18, R23, R18, RZ ;  /* 0x0000001217127239 */ /* 0x000fe200000014ff */
[----:B------:R-:W-:Y:S01]  /*8520*/  IMAD R56, R5, R82, R56 ;  /* 0x0000005205387224 */ /* 0x000fe200078e0238 */
[----:B------:R-:W-:Y:S01]  /*8530*/  I2IP.S8.S32.SAT R86, R9, R8, R10 ;  /* 0x0000000809567239 */ /* 0x000fe2000000140a */
[----:B------:R-:W-:Y:S01]  /*8540*/  IMAD R57, R2, R82, R57 ;  /* 0x0000005202397224 */ /* 0x000fe200078e0239 */
[----:B------:R-:W-:Y:S02]  /*8550*/  I2IP.S8.S32.SAT R87, R13, R12, R14 ;  /* 0x0000000c0d577239 */ /* 0x000fe4000000140e */
[----:B------:R-:W-:Y:S02]  /*8560*/  SHF.R.S32.HI R7, RZ, 0x18, R7 ;  /* 0x00000018ff077819 */ /* 0x000fe40000011407 */
[----:B------:R-:W-:Y:S01]  /*8570*/  SHF.L.U32 R2, R111, 0x10, RZ ;  /* 0x000000106f027819 */ /* 0x000fe200000006ff */
[----:B------:R1:W-:Y:S01]  /*8580*/  STS.128 [R155+UR49+0xa200], R84 ;  /* 0x00a200549b007988 */ /* 0x0003e20008000c31 */
[----:B------:R-:W-:Y:S01]  /*8590*/  SHF.R.S32.HI R0, RZ, 0x18, R110 ;  /* 0x00000018ff007819 */ /* 0x000fe2000001146e */
[----:B------:R-:W-:Y:S01]  /*85a0*/  IMAD R58, R7, R82, R58 ;  /* 0x00000052073a7224 */ /* 0x000fe200078e023a */
[----:B------:R-:W-:Y:S02]  /*85b0*/  I2IP.S8.S32.SAT R16, R17, R16, R18 ;  /* 0x0000001011107239 */ /* 0x000fe40000001412 */
[----:B------:R-:W-:Y:S01]  /*85c0*/  I2IP.S8.S32.SAT R17, R27, R22, RZ ;  /* 0x000000161b117239 */ /* 0x000fe200000014ff */
[----:B------:R-:W-:Y:S01]  /*85d0*/  IMAD R63, R0, R82, R63 ;  /* 0x00000052003f7224 */ /* 0x000fe200078e023f */
[----:B------:R-:W-:Y:S02]  /*85e0*/  I2IP.S8.S32.SAT R18, R31, R26, RZ ;  /* 0x0000001a1f127239 */ /* 0x000fe400000014ff */
[----:B------:R-:W-:Y:S02]  /*85f0*/  I2IP.S8.S32.SAT R19, R35, R30, RZ ;  /* 0x0000001e23137239 */ /* 0x000fe400000014ff */
[C---:B------:R-:W-:Y:S02]  /*8600*/  PRMT R3, R111.reuse, 0x8880, RZ ;  /* 0x000088806f037816 */ /* 0x040fe400000000ff */
[----:B------:R-:W-:Y:S02]  /*8610*/  SHF.L.U32 R5, R111, 0x8, RZ ;  /* 0x000000086f057819 */ /* 0x000fe400000006ff */
[----:B------:R-:W-:Y:S01]  /*8620*/  SHF.R.S32.HI R2, RZ, 0x18, R2 ;  /* 0x00000018ff027819 */ /* 0x000fe20000011402 */
[----:B------:R-:W-:Y:S01]  /*8630*/  IMAD R60, R3, R82, R60 ;  /* 0x00000052033c7224 */ /* 0x000fe200078e023c */
[----:B------:R-:W-:Y:S02]  /*8640*/  I2IP.S8.S32.SAT R17, R21, R20, R17 ;  /* 0x0000001415117239 */ /* 0x000fe40000001411 */
[----:B------:R-:W-:Y:S01]  /*8650*/  I2IP.S8.S32.SAT R18, R25, R24, R18 ;  /* 0x0000001819127239 */ /* 0x000fe20000001412 */
[----:B------:R-:W-:Y:S01]  /*8660*/  IMAD R61, R2, R82, R61 ;  /* 0x00000052023d7224 */ /* 0x000fe200078e023d */
[----:B------:R-:W-:Y:S02]  /*8670*/  I2IP.S8.S32.SAT R19, R29, R28, R19 ;  /* 0x0000001c1d137239 */ /* 0x000fe40000001413 */
[----:B------:R-:W-:Y:S02]  /*8680*/  SHF.R.S32.HI R5, RZ, 0x18, R5 ;  /* 0x00000018ff057819 */ /* 0x000fe40000011405 */
[----:B------:R-:W-:Y:S01]  /*8690*/  SHF.R.S32.HI R4, RZ, 0x18, R111 ;  /* 0x00000018ff047819 */ /* 0x000fe2000001146f */
[----:B------:R1:W-:Y:S01]  /*86a0*/  STS.128 [R175+0xa200], R16 ;  /* 0x00a20010af007388 */ /* 0x0003e20000000c00 */
[----:B------:R-:W-:Y:S01]  /*86b0*/  I2IP.S8.S32.SAT R34, R39, R34, RZ ;  /* 0x0000002227227239 */ /* 0x000fe200000014ff */
[----:B------:R-:W-:Y:S01]  /*86c0*/  IMAD R62, R5, R82, R62 ;  /* 0x00000052053e7224 */ /* 0x000fe200078e023e */
[----:B------:R-:W-:Y:S01]  /*86d0*/  I2IP.S8.S32.SAT R38, R43, R38, RZ ;  /* 0x000000262b267239 */ /* 0x000fe200000014ff */
[----:B------:R-:W-:Y:S01]  /*86e0*/  IMAD R67, R4, R82, R67 ;  /* 0x0000005204437224 */ /* 0x000fe200078e0243 */
[----:B------:R-:W-:Y:S02]  /*86f0*/  I2IP.S8.S32.SAT R42, R47, R42, RZ ;  /* 0x0000002a2f2a7239 */ /* 0x000fe400000014ff */
[----:B------:R-:W-:Y:S02]  /*8700*/  I2IP.S8.S32.SAT R35, R51, R46, RZ ;  /* 0x0000002e33237239 */ /* 0x000fe400000014ff */
[----:B------:R-:W-:Y:S02]  /*8710*/  I2IP.S8.S32.SAT R32, R33, R32, R34 ;  /* 0x0000002021207239 */ /* 0x000fe40000001422 */
[----:B------:R-:W-:Y:S02]  /*8720*/  I2IP.S8.S32.SAT R33, R37, R36, R38 ;  /* 0x0000002425217239 */ /* 0x000fe40000001426 */
[----:B------:R-:W-:Y:S02]  /*8730*/  I2IP.S8.S32.SAT R34, R41, R40, R42 ;  /* 0x0000002829227239 */ /* 0x000fe4000000142a */
[----:B------:R-:W-:Y:S02]  /*8740*/  I2IP.S8.S32.SAT R35, R45, R44, R35 ;  /* 0x0000002c2d237239 */ /* 0x000fe40000001423 */
[----:B------:R-:W-:Y:S02]  /*8750*/  I2IP.S8.S32.SAT R50, R55, R50, RZ ;  /* 0x0000003237327239 */ /* 0x000fe400000014ff */
[----:B------:R-:W-:Y:S01]  /*8760*/  I2IP.S8.S32.SAT R54, R59, R54, RZ ;  /* 0x000000363b367239 */ /* 0x000fe200000014ff */
[----:B------:R1:W-:Y:S01]  /*8770*/  STS.128 [R174+0xa200], R32 ;  /* 0x00a20020ae007388 */ /* 0x0003e20000000c00 */
[----:B------:R-:W-:Y:S02]  /*8780*/  I2IP.S8.S32.SAT R58, R63, R58, RZ ;  /* 0x0000003a3f3a7239 */ /* 0x000fe400000014ff */
[----:B------:R-:W-:Y:S02]  /*8790*/  I2IP.S8.S32.SAT R62, R67, R62, RZ ;  /* 0x0000003e433e7239 */ /* 0x000fe400000014ff */
[----:B------:R-:W-:Y:S02]  /*87a0*/  I2IP.S8.S32.SAT R48, R49, R48, R50 ;  /* 0x0000003031307239 */ /* 0x000fe40000001432 */
[----:B------:R-:W-:Y:S02]  /*87b0*/  I2IP.S8.S32.SAT R49, R53, R52, R54 ;  /* 0x0000003435317239 */ /* 0x000fe40000001436 */
[----:B------:R-:W-:Y:S02]  /*87c0*/  I2IP.S8.S32.SAT R50, R57, R56, R58 ;  /* 0x0000003839327239 */ /* 0x000fe4000000143a */
[----:B------:R-:W-:Y:S02]  /*87d0*/  I2IP.S8.S32.SAT R51, R61, R60, R62 ;  /* 0x0000003c3d337239 */ /* 0x000fe4000000143e */
[----:B------:R-:W-:Y:S02]  /*87e0*/  LEA R0, R162, UR49, 0x3 ;  /* 0x00000031a2007c11 */ /* 0x000fe4000f8e18ff */
[----:B------:R-:W-:Y:S01]  /*87f0*/  @P6 SHF.L.U32 R3, R161, 0x1f, RZ ;  /* 0x0000001fa1036819 */ /* 0x000fe200000006ff */
        /* <DEDUP_REMOVED lines=9> */
[----:B------:R-:W-:Y:S02]  /*8890*/  UIADD3 UR8, UP0, UPT, UR52, 0x680, URZ ;  /* 0x0000068034087890 */ /* 0x000fe4000ff1e0ff */
[----:B------:R-:W-:Y:S02]  /*88a0*/  UIADD3 UR5, UPT, UPT, UR41, 0x40, URZ ;  /* 0x0000004029057890 */ /* 0x000fe4000fffe0ff */
[----:B------:R-:W-:Y:S02]  /*88b0*/  UIADD3 UR4, UPT, UPT, UR49, 0xa200, URZ ;  /* 0x0000a20031047890 */ /* 0x000fe4000fffe0ff */
[----:B------:R-:W-:Y:S01]  /*88c0*/  UIADD3.X UR9, UPT, UPT, URZ, UR53, URZ, UP0, !UPT ;  /* 0x00000035ff097290 */ /* 0x000fe200087fe4ff */
[----:B------:R-:W-:Y:S01]  /*88d0*/  UMOV UR6, UR42 ;  /* 0x0000002a00067c82 */ /* 0x000fe20008000000 */
[----:B------:R-:W-:Y:S07]  /*88e0*/  UMOV UR7, UR36 ;  /* 0x0000002400077c82 */ /* 0x000fee0008000000 */
[----:B------:R2:W-:Y:S01]  /*88f0*/  UTMASTG.3D [UR4], [UR8] ;  /* 0x00000004080073b5 */ /* 0x0005e20008010000 */
[----:B------:R0:W-:Y:S01]  /*8900*/  UTMACMDFLUSH ;  /* 0x00000000000079b7 */ /* 0x0001e20000000000 */
[----:B--2---:R-:W-:Y:S04]  /*8910*/  DEPBAR.LE SB0, 0x1 ;  /* 0x000080400000791a */ /* 0x004fe80000000000 */
.L_x_122:
[----:B------:R-:W-:Y:S05]  /*8920*/  BSYNC.RECONVERGENT B0 ;  /* 0x0000000000007941 */ /* 0x000fea0003800200 */
.L_x_121:
        /* <DEDUP_REMOVED lines=16> */
.L_x_126:
[----:B------:R-:W-:Y:S05]  /*8a30*/  BSYNC B0 ;  /* 0x0000000000007941 */ /* 0x000fea0003800000 */
.L_x_125:
        /* <DEDUP_REMOVED lines=20> */
.L_x_124:
[----:B------:R-:W-:Y:S05]  /*8b80*/  BSYNC B1 ;  /* 0x0000000000017941 */ /* 0x000fea0003800000 */
.L_x_123:
        /* <DEDUP_REMOVED lines=21> */
.L_x_128:
[----:B------:R-:W-:Y:S05]  /*8ce0*/  WARPSYNC.ALL ;  /* 0x0000000000007948 */ /* 0x000fea0003800000 */
[----:B------:R-:W-:Y:S01]  /*8cf0*/  R2UR UR4, R80 ;  /* 0x00000000500472ca */ /* 0x000fe200000e0000 */
[----:B------:R-:W-:Y:S01]  /*8d00*/  BSSY.RECONVERGENT B0, `(.L_x_129) ;  /* 0x000011f000007945 */ /* 0x000fe20003800200 */
[C---:B------:R-:W-:Y:S02]  /*8d10*/  PRMT R81, R88.reuse, 0x8880, RZ ;  /* 0x0000888058517816 */ /* 0x040fe400000000ff */
[C---:B-1----:R-:W-:Y:S02]  /*8d20*/  SHF.L.U32 R84, R88.reuse, 0x8, RZ ;  /* 0x0000000858547819 */ /* 0x042fe400000006ff */
[----:B------:R-:W-:Y:S02]  /*8d30*/  SHF.L.U32 R83, R88, 0x10, RZ ;  /* 0x0000001058537819 */ /* 0x000fe400000006ff */
[----:B------:R-:W-:Y:S02]  /*8d40*/  SHF.R.S32.HI R84, RZ, 0x18, R84 ;  /* 0x00000018ff547819 */ /* 0x000fe40000011454 */
[----:B------:R-:W-:Y:S02]  /*8d50*/  SHF.R.S32.HI R83, RZ, 0x18, R83 ;  /* 0x00000018ff537819 */ /* 0x000fe40000011453 */
[----:B------:R-:W-:Y:S01]  /*8d60*/  ISETP.NE.AND P0, PT, R169, RZ, PT ;  /* 0x000000ffa900720c */ /* 0x000fe20003f05270 */
[----:B------:R-:W1:Y:S01]  /*8d70*/  LDTM.x64 R4, tmem[UR4+0x80] ;  /* 0x00008004000479ee */ /* 0x000e620008340000 */
[----:B------:R-:W-:Y:S01]  /*8d80*/  ISETP.NE.AND P6, PT, R116, RZ, PT ;  /* 0x000000ff7400720c */ /* 0x000fe20003fc5270 */
[C---:B-1----:R-:W-:Y:S02]  /*8d90*/  IMAD R0, R78.reuse, R4, RZ ;  /* 0x000000044e007224 */ /* 0x042fe400078e02ff */
        /* <DEDUP_REMOVED lines=141> */
[C---:B------:R-:W-:Y:S01]  /*9670*/  PRMT R3, R104.reuse, 0x8880, RZ ;  /* 0x0000888068037816 */ /* 0x040fe200000000ff */
        /* <DEDUP_REMOVED lines=124> */
[----:B------:R-:W-:Y:S02]  /*9e40*/  UIADD3 UR8, UP0, UPT, UR52, 0x680, URZ ;  /* 0x0000068034087890 */ /* 0x000fe4000ff1e0ff */
[----:B------:R-:W-:Y:S02]  /*9e50*/  UIADD3 UR5, UPT, UPT, UR41, 0x80, URZ ;  /* 0x0000008029057890 */ /* 0x000fe4000fffe0ff */
[----:B------:R-:W-:Y:S01]  /*9e60*/  MOV R168, UR10 ;  /* 0x0000000a00a87c02 */ /* 0x000fe20008000f00 */
[----:B------:R-:W-:Y:S01]  /*9e70*/  UIADD3.X UR9, UPT, UPT, URZ, UR53, URZ, UP0, !UPT ;  /* 0x00000035ff097290 */ /* 0x000fe200087fe4ff */
[----:B------:R-:W-:Y:S02]  /*9e80*/  UMOV UR6, UR42 ;  /* 0x0000002a00067c82 */ /* 0x000fe40008000000 */
[----:B------:R-:W-:Y:S01]  /*9e90*/  R2UR UR4, R168 ;  /* 0x00000000a80472ca */ /* 0x000fe200000e0000 */
[----:B------:R-:W-:Y:S11]  /*9ea0*/  UMOV UR7, UR36 ;  /* 0x0000002400077c82 */ /* 0x000ff60008000000 */
[----:B------:R-:W-:Y:S01]  /*9eb0*/  @!UPT UIADD3 URZ, UPT, UPT, URZ, URZ, URZ ;  /* 0x000000fffffff290 */ /* 0x000fe2000fffe0ff */
[----:B------:R2:W-:Y:S01]  /*9ec0*/  UTMASTG.3D [UR4], [UR8] ;  /* 0x00000004080073b5 */ /* 0x0005e20008010000 */
[----:B------:R0:W-:Y:S01]  /*9ed0*/  UTMACMDFLUSH ;  /* 0x00000000000079b7 */ /* 0x0001e20000000000 */
[----:B--2---:R-:W-:Y:S04]  /*9ee0*/  DEPBAR.LE SB0, 0x1 ;  /* 0x000080400000791a */ /* 0x004fe80000000000 */
.L_x_130:
[----:B------:R-:W-:Y:S05]  /*9ef0*/  BSYNC.RECONVERGENT B0 ;  /* 0x0000000000007941 */ /* 0x000fea0003800200 */
.L_x_129:
        /* <DEDUP_REMOVED lines=16> */
.L_x_134:
[----:B------:R-:W-:Y:S05]  /*a000*/  BSYNC B0 ;  /* 0x0000000000007941 */ /* 0x000fea0003800000 */
.L_x_133:
        /* <DEDUP_REMOVED lines=20> */
.L_x_132:
[----:B------:R-:W-:Y:S05]  /*a150*/  BSYNC B1 ;  /* 0x0000000000017941 */ /* 0x000fea0003800000 */
.L_x_131:
        /* <DEDUP_REMOVED lines=21> */
.L_x_136:
[----:B------:R-:W-:Y:S01]  /*a2b0*/  ISETP.NE.AND P0, PT, R169, RZ, PT ;  /* 0x000000ffa900720c */ /* 0x000fe20003f05270 */
[----:B------:R-:W-:Y:S05]  /*a2c0*/  WARPSYNC.ALL ;  /* 0x0000000000007948 */ /* 0x000fea0003800000 */
[----:B------:R-:W-:Y:S01]  /*a2d0*/  R2UR UR4, R80 ;  /* 0x00000000500472ca */ /* 0x000fe200000e0000 */
[----:B------:R-:W-:Y:S01]  /*a2e0*/  IMAD.U32 R141, R90, 0x10000, RZ ;  /* 0x000100005a8d7824 */ /* 0x000fe200078e00ff */
[C---:B------:R-:W-:Y:S01]  /*a2f0*/  SHF.L.U32 R83, R88.reuse, 0x10, RZ ;  /* 0x0000001058537819 */ /* 0x040fe200000006ff */
[----:B------:R-:W-:Y:S01]  /*a300*/  IMAD.U32 R126, R99, 0x10000, RZ ;  /* 0x00010000637e7824 */ /* 0x000fe200078e00ff */
[----:B------:R-:W-:Y:S01]  /*a310*/  PRMT R81, R88, 0x8880, RZ ;  /* 0x0000888058517816 */ /* 0x000fe200000000ff */
[----:B-1----:R-:W-:Y:S01]  /*a320*/  IMAD.U32 R115, R108, 0x10000, RZ ;  /* 0x000100006c737824 */ /* 0x002fe200078e00ff */
[----:B------:R-:W-:Y:S01]  /*a330*/  SHF.L.U32 R84, R88, 0x8, RZ ;  /* 0x0000000858547819 */ /* 0x000fe200000006ff */
[----:B------:R-:W-:Y:S01]  /*a340*/  IMAD.SHL.U32 R134, R96, 0x100, RZ ;  /* 0x0000010060867824 */ /* 0x000fe200078e00ff */
[----:B------:R-:W-:Y:S01]  /*a350*/  SHF.R.S32.HI R83, RZ, 0x18, R83 ;  /* 0x00000018ff537819 */ /* 0x000fe20000011453 */
[----:B------:R-:W-:Y:S01]  /*a360*/  IMAD.SHL.U32 R119, R105, 0x100, RZ ;  /* 0x0000010069777824 */ /* 0x000fe200078e00ff */
[----:B------:R-:W-:Y:S01]  /*a370*/  SHF.R.S32.HI R84, RZ, 0x18, R84 ;  /* 0x00000018ff547819 */ /* 0x000fe20000011454 */
[----:B------:R-:W-:Y:S01]  /*a380*/  IMAD.SHL.U32 R92, R110, 0x100, RZ ;  /* 0x000001006e5c7824 */ /* 0x000fe200078e00ff */
[----:B------:R-:W-:Y:S01]  /*a390*/  SHF.R.S32.HI R85, RZ, 0x18, R88 ;  /* 0x00000018ff557819 */ /* 0x000fe20000011458 */
[----:B------:R-:W1:Y:S01]  /*a3a0*/  LDTM.x64 R4, tmem[UR4+0xc0] ;  /* 0x0000c004000479ee */ /* 0x000e620008340000 */
[----:B------:R-:W-:Y:S01]  /*a3b0*/  PRMT R145, R89, 0x8880, RZ ;  /* 0x0000888059917816 */ /* 0x000fe200000000ff */
[----:B------:R-:W-:Y:S01]  /*a3c0*/  NOP ;  /* 0x0000000000007918 */ /* 0x000fe20000000000 */
[----:B------:R-:W-:Y:S01]  /*a3d0*/  IADD3 R171, PT, PT, R171, 0xb0, RZ ;  /* 0x000000b0abab7810 */ /* 0x000fe20007ffe0ff */
[----:B------:R-:W-:Y:S01]  /*a3e0*/  BSSY.RECONVERGENT B0, `(.L_x_137) ;  /* 0x000011b000007945 */ /* 0x000fe20003800200 */
[----:B------:R-:W-:Y:S02]  /*a3f0*/  PRMT R102, R109, 0x8880, RZ ;  /* 0x000088806d667816 */ /* 0x000fe400000000ff */
[----:B------:R-:W-:Y:S02]  /*a400*/  LOP3.LUT R171, R171, 0xfefffff8, RZ, 0xc0, !PT ;  /* 0xfefffff8abab7812 */ /* 0x000fe400078ec0ff */
[C---:B------:R-:W-:Y:S02]  /*a410*/  SHF.L.U32 R100, R109.reuse, 0x10, RZ ;  /* 0x000000106d647819 */ /* 0x040fe400000006ff */
[----:B-1----:R1:W-:Y:S01]  /*a420*/  SYNCS.ARRIVE.TRANS64.RED.A1T0 RZ, [R171+URZ], RZ ;  /* 0x000000ffabff79a7 */ /* 0x0023e200081004ff */
[C---:B------:R-:W-:Y:S02]  /*a430*/  PRMT R130, R98.reuse, 0x8880, RZ ;  /* 0x0000888062827816 */ /* 0x040fe400000000ff */
[C---:B------:R-:W-:Y:S02]  /*a440*/  SHF.L.U32 R129, R98.reuse, 0x10, RZ ;  /* 0x0000001062817819 */ /* 0x040fe400000006ff */
[----:B------:R-:W-:Y:S02]  /*a450*/  SHF.L.U32 R128, R98, 0x8, RZ ;  /* 0x0000000862807819 */ /* 0x000fe400000006ff */
[----:B------:R-:W-:Y:S02]  /*a460*/  SHF.R.S32.HI R95, RZ, 0x18, R98 ;  /* 0x00000018ff5f7819 */ /* 0x000fe40000011462 */
[----:B------:R-:W-:Y:S02]  /*a470*/  SHF.L.U32 R98, R109, 0x8, RZ ;  /* 0x000000086d627819 */ /* 0x000fe400000006ff */
[----:B------:R-:W-:Y:S01]  /*a480*/  SHF.L.U32 R144, R89, 0x10, RZ ;  /* 0x0000001059907819 */ /* 0x000fe200000006ff */
[----:B------:R-:W-:Y:S01]  /*a490*/  IMAD R0, R78, R4, RZ ;  /* 0x000000044e007224 */ /* 0x000fe200078e02ff */
[----:B------:R-:W-:Y:S01]  /*a4a0*/  PRMT R142, R90, 0x8880, RZ ;  /* 0x000088805a8e7816 */ /* 0x000fe200000000ff */
[C---:B------:R-:W-:Y:S01]  /*a4b0*/  IMAD R2, R78.reuse, R5, RZ ;  /* 0x000000054e027224 */ /* 0x040fe200078e02ff */
[----:B------:R-:W-:Y:S01]  /*a4c0*/  SHF.R.S32.HI R4, RZ, 0x18, R144 ;  /* 0x00000018ff047819 */ /* 0x000fe20000011490 */
[C---:B------:R-:W-:Y:S01]  /*a4d0*/  IMAD R3, R78.reuse, R6, RZ ;  /* 0x000000064e037224 */ /* 0x040fe200078e02ff */
[----:B------:R-:W-:Y:S01]  /*a4e0*/  SHF.R.S32.HI R86, RZ, 0x18, R89 ;  /* 0x00000018ff567819 */ /* 0x000fe20000011459 */
[-C--:B------:R-:W-:Y:S01]  /*a4f0*/  IMAD R0, R81, R82.reuse, R0 ;  /* 0x0000005251007224 */ /* 0x080fe200078e0200 */
[----:B------:R-:W-:Y:S01]  /*a500*/  PRMT R139, R91, 0x8880, RZ ;  /* 0x000088805b8b7816 */ /* 0x000fe200000000ff */
[----:B------:R-:W-:Y:S01]  /*a510*/  IMAD R7, R78, R7, RZ ;  /* 0x000000074e077224 */ /* 0x000fe200078e02ff */
[----:B------:R-:W-:Y:S01]  /*a520*/  SHF.R.S32.HI R87, RZ, 0x18, R90 ;  /* 0x00000018ff577819 */ /* 0x000fe2000001145a */
[-C--:B------:R-:W-:Y:S01]  /*a530*/  IMAD R2, R83, R82.reuse, R2 ;  /* 0x0000005253027224 */ /* 0x080fe200078e0202 */
[----:B------:R-:W-:Y:S01]  /*a540*/  SHF.R.S32.HI R83, RZ, 0x18, R109 ;  /* 0x00000018ff537819 */ /* 0x000fe2000001146d */
[-C--:B------:R-:W-:Y:S01]  /*a550*/  IMAD R3, R84, R82.reuse, R3 ;  /* 0x0000005254037224 */ /* 0x080fe200078e0203 */
[----:B------:R-:W-:Y:S01]  /*a560*/  SHF.L.U32 R138, R91, 0x10, RZ ;  /* 0x000000105b8a7819 */ /* 0x000fe200000006ff */
[----:B------:R-:W-:Y:S01]  /*a570*/  IMAD R7, R85, R82, R7 ;  /* 0x0000005255077224 */ /* 0x000fe200078e0207 */
[----:B------:R-:W-:Y:S01]  /*a580*/  PRMT R136, R96, 0x8880, RZ ;  /* 0x0000888060887816 */ /* 0x000fe200000000ff */
[----:B------:R-:W-:Y:S01]  /*a590*/  IMAD R8, R78, R8, RZ ;  /* 0x000000084e087224 */ /* 0x000fe200078e02ff */
[----:B------:R-:W-:Y:S01]  /*a5a0*/  SHF.L.U32 R135, R96, 0x10, RZ ;  /* 0x0000001060877819 */ /* 0x000fe200000006ff */
[C---:B------:R-:W-:Y:S01]  /*a5b0*/  IMAD R9, R78.reuse, R9, RZ ;  /* 0x000000094e097224 */ /* 0x040fe200078e02ff */
[----:B------:R-:W-:Y:S01]  /*a5c0*/  I2IP.S8.S32.SAT R109, R7, R3, RZ ;  /* 0x00000003076d7239 */ /* 0x000fe200000014ff */
[C---:B------:R-:W-:Y:S01]  /*a5d0*/  IMAD R10, R78.reuse, R10, RZ ;  /* 0x0000000a4e0a7224 */ /* 0x040fe200078e02ff */
[----:B------:R-:W-:Y:S01]  /*a5e0*/  MOV R3, R145 ;  /* 0x0000009100037202 */ /* 0x000fe20000000f00 */
[C---:B------:R-:W-:Y:S01]  /*a5f0*/  IMAD R7, R78.reuse, R20, RZ ;  /* 0x000000144e077224 */ /* 0x040fe200078e02ff */
[C---:B------:R-:W-:Y:S01]  /*a600*/  PRMT R133, R97.reuse, 0x8880, RZ ;  /* 0x0000888061857816 */ /* 0x040fe200000000ff */
[----:B------:R-:W-:Y:S01]  /*a610*/  IMAD R11, R78, R11, RZ ;  /* 0x0000000b4e0b7224 */ /* 0x000fe200078e02ff */
[----:B------:R-:W-:Y:S01]  /*a620*/  SHF.L.U32 R132, R97, 0x10, RZ ;  /* 0x0000001061847819 */ /* 0x000fe200000006ff */
[----:B------:R-:W-:Y:S01]  /*a630*/  IMAD R8, R3, R82, R8 ;  /* 0x0000005203087224 */ /* 0x000fe200078e0208 */
[----:B------:R-:W-:Y:S01]  /*a640*/  MOV R3, R142 ;  /* 0x0000008e00037202 */ /* 0x000fe20000000f00 */
[----:B------:R-:W-:Y:S01]  /*a650*/  IMAD R9, R4, R82, R9 ;  /* 0x0000005204097224 */ /* 0x000fe200078e0209 */
[----:B------:R-:W-:Y:S01]  /*a660*/  SHF.R.S32.HI R4, RZ, 0x18, R141 ;  /* 0x00000018ff047819 */ /* 0x000fe2000001148d */
[C---:B------:R-:W-:Y:S01]  /*a670*/  IMAD R20, R78.reuse, R25, RZ ;  /* 0x000000194e147224 */ /* 0x040fe200078e02ff */
[----:B------:R-:W-:Y:S01]  /*a680*/  SHF.R.S32.HI R93, RZ, 0x18, R97 ;  /* 0x00000018ff5d7819 */ /* 0x000fe20000011461 */
[C---:B------:R-:W-:Y:S01]  /*a690*/  IMAD R25, R78.reuse, R30, RZ ;  /* 0x0000001e4e197224 */ /* 0x040fe200078e02ff */
[----:B------:R-:W-:Y:S01]  /*a6a0*/  PRMT R127, R99, 0x8880, RZ ;  /* 0x00008880637f7816 */ /* 0x000fe200000000ff */
[----:B------:R-:W-:Y:S01]  /*a6b0*/  IMAD R12, R78, R12, RZ ;  /* 0x0000000c4e0c7224 */ /* 0x000fe200078e02ff */
[----:B------:R-:W-:Y:S01]  /*a6c0*/  PRMT R124, R104, 0x8880, RZ ;  /* 0x00008880687c7816 */ /* 0x000fe200000000ff */
[----:B------:R-:W-:Y:S01]  /*a6d0*/  IMAD R6, R78, R19, RZ ;  /* 0x000000134e067224 */ /* 0x000fe200078e02ff */
[----:B------:R-:W-:Y:S01]  /*a6e0*/  SHF.L.U32 R123, R104, 0x10, RZ ;  /* 0x00000010687b7819 */ /* 0x000fe200000006ff */
[C---:B------:R-:W-:Y:S01]  /*a6f0*/  IMAD R30, R78.reuse, R35, RZ ;  /* 0x000000234e1e7224 */ /* 0x040fe200078e02ff */
[C---:B------:R-:W-:Y:S01]  /*a700*/  PRMT R121, R105.reuse, 0x8880, RZ ;  /* 0x0000888069797816 */ /* 0x040fe200000000ff */
[C---:B------:R-:W-:Y:S01]  /*a710*/  IMAD R19, R78.reuse, R24, RZ ;  /* 0x000000184e137224 */ /* 0x040fe200078e02ff */
[----:B------:R-:W-:Y:S01]  /*a720*/  SHF.L.U32 R120, R105, 0x10, RZ ;  /* 0x0000001069787819 */ /* 0x000fe200000006ff */
[----:B------:R-:W-:Y:S01]  /*a730*/  IMAD R35, R78, R40, RZ ;  /* 0x000000284e237224 */ /* 0x000fe200078e02ff */
[----:B------:R-:W-:Y:S01]  /*a740*/  PRMT R118, R106, 0x8880, RZ ;  /* 0x000088806a767816 */ /* 0x000fe200000000ff */
[C---:B------:R-:W-:Y:S01]  /*a750*/  IMAD R13, R78.reuse, R13, RZ ;  /* 0x0000000d4e0d7224 */ /* 0x040fe200078e02ff */
[----:B------:R-:W-:Y:S01]  /*a760*/  SHF.R.S32.HI R101, RZ, 0x18, R105 ;  /* 0x00000018ff657819 */ /* 0x000fe20000011469 */
[----:B------:R-:W-:Y:S01]  /*a770*/  IMAD R24, R78, R29, RZ ;  /* 0x0000001d4e187224 */ /* 0x000fe200078e02ff */
[----:B------:R-:W-:Y:S01]  /*a780*/  SHF.L.U32 R116, R106, 0x10, RZ ;  /* 0x000000106a747819 */ /* 0x000fe200000006ff */
[C---:B------:R-:W-:Y:S01]  /*a790*/  IMAD R40, R78.reuse, R45, RZ ;  /* 0x0000002d4e287224 */ /* 0x040fe200078e02ff */
[----:B------:R-:W-:Y:S01]  /*a7a0*/  PRMT R112, R107, 0x8880, RZ ;  /* 0x000088806b707816 */ /* 0x000fe200000000ff */
[C---:B------:R-:W-:Y:S01]  /*a7b0*/  IMAD R29, R78.reuse, R34, RZ ;  /* 0x000000224e1d7224 */ /* 0x040fe200078e02ff */
[----:B------:R-:W-:Y:S01]  /*a7c0*/  SHF.R.S32.HI R103, RZ, 0x18, R106 ;  /* 0x00000018ff677819 */ /* 0x000fe2000001146a */
[----:B------:R-:W-:Y:S01]  /*a7d0*/  IMAD R45, R78, R50, RZ ;  /* 0x000000324e2d7224 */ /* 0x000fe200078e02ff */
[----:B------:R-:W-:Y:S01]  /*a7e0*/  PRMT R117, R108, 0x8880, RZ ;  /* 0x000088806c757816 */ /* 0x000fe200000000ff */
[C---:B------:R-:W-:Y:S01]  /*a7f0*/  IMAD R14, R78.reuse, R14, RZ ;  /* 0x0000000e4e0e7224 */ /* 0x040fe200078e02ff */
[----:B------:R-:W-:Y:S01]  /*a800*/  SHF.R.S32.HI R105, RZ, 0x18, R107 ;  /* 0x00000018ff697819 */ /* 0x000fe2000001146b */
[C---:B------:R-:W-:Y:S01]  /*a810*/  IMAD R34, R78.reuse, R39, RZ ;  /* 0x000000274e227224 */ /* 0x040fe200078e02ff */
[----:B------:R-:W-:Y:S01]  /*a820*/  SHF.R.S32.HI R81, RZ, 0x18, R108 ;  /* 0x00000018ff517819 */ /* 0x000fe2000001146c */
[----:B------:R-:W-:Y:S01]  /*a830*/  IMAD R50, R78, R55, RZ ;  /* 0x000000374e327224 */ /* 0x000fe200078e02ff */
[----:B------:R-:W-:Y:S01]  /*a840*/  SHF.L.U32 R94, R110, 0x10, RZ ;  /* 0x000000106e5e7819 */ /* 0x000fe200000006ff */
[C---:B------:R-:W-:Y:S01]  /*a850*/  IMAD R39, R78.reuse, R44, RZ ;  /* 0x0000002c4e277224 */ /* 0x040fe200078e02ff */
[----:B------:R-:W-:Y:S01]  /*a860*/  SHF.L.U32 R143, R89, 0x8, RZ ;  /* 0x00000008598f7819 */ /* 0x000fe200000006ff */
[C---:B------:R-:W-:Y:S01]  /*a870*/  IMAD R55, R78.reuse, R60, RZ ;  /* 0x0000003c4e377224 */ /* 0x040fe200078e02ff */
[----:B------:R-:W-:Y:S01]  /*a880*/  SHF.R.S32.HI R89, RZ, 0x18, R91 ;  /* 0x00000018ff597819 */ /* 0x000fe2000001145b */
[C---:B------:R-:W-:Y:S01]  /*a890*/  IMAD R15, R78.reuse, R15, RZ ;  /* 0x0000000f4e0f7224 */ /* 0x040fe200078e02ff */
[----:B------:R-:W-:Y:S01]  /*a8a0*/  SHF.R.S32.HI R5, RZ, 0x18, R143 ;  /* 0x00000018ff057819 */ /* 0x000fe2000001148f */
[C---:B------:R-:W-:Y:S01]  /*a8b0*/  IMAD R44, R78.reuse, R49, RZ ;  /* 0x000000314e2c7224 */ /* 0x040fe200078e02ff */
[----:B------:R-:W-:Y:S01]  /*a8c0*/  SHF.R.S32.HI R85, RZ, 0x18, R110 ;  /* 0x00000018ff557819 */ /* 0x000fe2000001146e */
[----:B------:R-:W-:Y:S01]  /*a8d0*/  IMAD R60, R78, R65, RZ ;  /* 0x000000414e3c7224 */ /* 0x000fe200078e02ff */
[----:B------:R-:W-:Y:S01]  /*a8e0*/  SHF.L.U32 R140, R90, 0x8, RZ ;  /* 0x000000085a8c7819 */ /* 0x000fe200000006ff */
[-C--:B------:R-:W-:Y:S01]  /*a8f0*/  IMAD R10, R5, R82.reuse, R10 ;  /* 0x00000052050a7224 */ /* 0x080fe200078e020a */
[----:B------:R-:W-:Y:S01]  /*a900*/  PRMT R90, R111, 0x8880, RZ ;  /* 0x000088806f5a7816 */ /* 0x000fe200000000ff */
[-C--:B------:R-:W-:Y:S01]  /*a910*/  IMAD R11, R86, R82.reuse, R11 ;  /* 0x00000052560b7224 */ /* 0x080fe200078e020b */
[----:B------:R-:W-:Y:S01]  /*a920*/  SHF.R.S32.HI R5, RZ, 0x18, R140 ;  /* 0x00000018ff057819 */ /* 0x000fe2000001148c */
[-C--:B------:R-:W-:Y:S01]  /*a930*/  IMAD R12, R3, R82.reuse, R12 ;  /* 0x00000052030c7224 */ /* 0x080fe200078e020c */
[----:B------:R-:W-:Y:S01]  /*a940*/  SHF.L.U32 R88, R111, 0x10, RZ ;  /* 0x000000106f587819 */ /* 0x000fe200000006ff */
[----:B------:R-:W-:Y:S01]  /*a950*/  IMAD R13, R4, R82, R13 ;  /* 0x00000052040d7224 */ /* 0x000fe200078e020d */
[----:B------:R-:W-:Y:S01]  /*a960*/  I2IP.S8.S32.SAT R65, R11, R10, RZ ;  /* 0x0000000a0b417239 */ /* 0x000fe200000014ff */
[C---:B------:R-:W-:Y:S01]  /*a970*/  IMAD R49, R78.reuse, R54, RZ ;  /* 0x000000364e317224 */ /* 0x040fe200078e02ff */
[----:B------:R-:W-:Y:S01]  /*a980*/  SHF.L.U32 R137, R91, 0x8, RZ ;  /* 0x000000085b897819 */ /* 0x000fe200000006ff */
[----:B------:R-:W-:Y:S01]  /*a990*/  IMAD R14, R5, R82, R14 ;  /* 0x00000052050e7224 */ /* 0x000fe200078e020e */
[----:B------:R-:W-:Y:S01]  /*a9a0*/  I2IP.S8.S32.SAT R65, R9, R8, R65 ;  /* 0x0000000809417239 */ /* 0x000fe20000001441 */
[C---:B------:R-:W-:Y:S01]  /*a9b0*/  IMAD R3, R78.reuse, R16, RZ ;  /* 0x000000104e037224 */ /* 0x040fe200078e02ff */
[----:B------:R-:W-:Y:S01]  /*a9c0*/  SHF.R.S32.HI R11, RZ, 0x18, R138 ;  /* 0x00000018ff0b7819 */ /* 0x000fe2000001148a */
[C---:B------:R-:W-:Y:S01]  /*a9d0*/  IMAD R54, R78.reuse, R59, RZ ;  /* 0x0000003b4e367224 */ /* 0x040fe200078e02ff */
[----:B------:R-:W-:Y:S01]  /*a9e0*/  SHF.R.S32.HI R9, RZ, 0x18, R135 ;  /* 0x00000018ff097819 */ /* 0x000fe20000011487 */
[----:B------:R-:W-:Y:S01]  /*a9f0*/  IMAD.MOV.U32 R10, RZ, RZ, R139 ;  /* 0x000000ffff0a7224 */ /* 0x000fe200078e008b */
[----:B------:R-:W-:Y:S01]  /*aa00*/  SHF.R.S32.HI R8, RZ, 0x18, R134 ;  /* 0x00000018ff087819 */ /* 0x000fe20000011486 */
[----:B------:R-:W-:Y:S01]  /*aa10*/  IMAD R59, R78, R64, RZ ;  /* 0x000000404e3b7224 */ /* 0x000fe200078e02ff */
[----:B------:R-:W-:Y:S01]  /*aa20*/  I2IP.S8.S32.SAT R64, R2, R0, R109 ;  /* 0x0000000002407239 */ /* 0x000fe2000000146d */
[----:B------:R-:W-:Y:S01]  /*aa30*/  IMAD R15, R87, R82, R15 ;  /* 0x00000052570f7224 */ /* 0x000fe200078e020f */
[----:B------:R-:W-:Y:S01]  /*aa40*/  MOV R2, R136 ;  /* 0x0000008800027202 */ /* 0x000fe20000000f00 */
[C---:B------:R-:W-:Y:S01]  /*aa50*/  IMAD R4, R78.reuse, R17, RZ ;  /* 0x000000114e047224 */ /* 0x040fe200078e02ff */
[----:B------:R-:W-:Y:S01]  /*aa60*/  SHF.R.S32.HI R0, RZ, 0x18, R137 ;  /* 0x00000018ff007819 */ /* 0x000fe20000011489 */
[----:B------:R-:W-:Y:S01]  /*aa70*/  IMAD R5, R78, R18, RZ ;  /* 0x000000124e057224 */ /* 0x000fe200078e02ff */
[----:B------:R-:W-:Y:S01]  /*aa80*/  I2IP.S8.S32.SAT R14, R15, R14, RZ ;  /* 0x0000000e0f0e7239 */ /* 0x000fe200000014ff */
[-C--:B------:R-:W-:Y:S01]  /*aa90*/  IMAD R3, R10, R82.reuse, R3 ;  /* 0x000000520a037224 */ /* 0x080fe200078e0203 */
[----:B------:R-:W-:Y:S01]  /*aaa0*/  SHF.R.S32.HI R91, RZ, 0x18, R96 ;  /* 0x00000018ff5b7819 */ /* 0x000fe20000011460 */
[-C--:B------:R-:W-:Y:S01]  /*aab0*/  IMAD R4, R11, R82.reuse, R4 ;  /* 0x000000520b047224 */ /* 0x080fe200078e0204 */
[----:B------:R-:W-:Y:S01]  /*aac0*/  PRMT R96, R110, 0x8880, RZ ;  /* 0x000088806e607816 */ /* 0x000fe200000000ff */
[-C--:B------:R-:W-:Y:S01]  /*aad0*/  IMAD R5, R0, R82.reuse, R5 ;  /* 0x0000005200057224 */ /* 0x080fe200078e0205 */
[----:B------:R-:W-:Y:S01]  /*aae0*/  MOV R0, R133 ;  /* 0x0000008500007202 */ /* 0x000fe20000000f00 */
[C---:B------:R-:W-:Y:S01]  /*aaf0*/  IMAD R16, R78.reuse, R21, RZ ;  /* 0x000000154e107224 */ /* 0x040fe200078e02ff */
[----:B------:R-:W-:Y:S01]  /*ab00*/  SHF.L.U32 R131, R97, 0x8, RZ ;  /* 0x0000000861837819 */ /* 0x000fe200000006ff */
[----:B------:R-:W-:Y:S01]  /*ab10*/  IMAD R6, R89, R82, R6 ;  /* 0x0000005259067224 */ /* 0x000fe200078e0206 */
[----:B------:R-:W-:Y:S01]  /*ab20*/  SHF.R.S32.HI R97, RZ, 0x18, R99 ;  /* 0x00000018ff617819 */ /* 0x000fe20000011463 */
[----:B------:R-:W-:Y:S01]  /*ab30*/  IMAD R17, R78, R22, RZ ;  /* 0x000000164e117224 */ /* 0x000fe200078e02ff */
[----:B------:R-:W-:Y:S01]  /*ab40*/  SHF.L.U32 R125, R99, 0x8, RZ ;  /* 0x00000008637d7819 */ /* 0x000fe200000006ff */
[-C--:B------:R-:W-:Y:S01]  /*ab50*/  IMAD R7, R2, R82.reuse, R7 ;  /* 0x0000005202077224 */ /* 0x080fe200078e0207 */
[----:B------:R-:W-:Y:S01]  /*ab60*/  I2IP.S8.S32.SAT R5, R6, R5, RZ ;  /* 0x0000000506057239 */ /* 0x000fe200000014ff */
[----:B------:R-:W-:Y:S01]  /*ab70*/  IMAD R18, R78, R23, RZ ;  /* 0x000000174e127224 */ /* 0x000fe200078e02ff */
[----:B------:R-:W-:Y:S01]  /*ab80*/  SHF.R.S32.HI R2, RZ, 0x18, R131 ;  /* 0x00000018ff027819 */ /* 0x000fe20000011483 */
[-C--:B------:R-:W-:Y:S01]  /*ab90*/  IMAD R16, R9, R82.reuse, R16 ;  /* 0x0000005209107224 */ /* 0x080fe200078e0210 */
[----:B------:R-:W-:Y:S01]  /*aba0*/  SHF.R.S32.HI R9, RZ, 0x18, R132 ;  /* 0x00000018ff097819 */ /* 0x000fe20000011484 */
[----:B------:R-:W-:Y:S01]  /*abb0*/  IMAD R17, R8, R82, R17 ;  /* 0x0000005208117224 */ /* 0x000fe200078e0211 */
[----:B------:R-:W-:Y:S01]  /*abc0*/  SHF.R.S32.HI R99, RZ, 0x18, R104 ;  /* 0x00000018ff637819 */ /* 0x000fe20000011468 */
[----:B------:R-:W-:Y:S01]  /*abd0*/  IMAD R22, R78, R27, RZ ;  /* 0x0000001b4e167224 */ /* 0x000fe200078e02ff */
[----:B------:R-:W-:Y:S01]  /*abe0*/  SHF.L.U32 R122, R104, 0x8, RZ ;  /* 0x00000008687a7819 */ /* 0x000fe200000006ff */
[----:B------:R-:W-:Y:S01]  /*abf0*/  IMAD R27, R78, R32, RZ ;  /* 0x000000204e1b7224 */ /* 0x000fe200078e02ff */
[----:B------:R-:W-:Y:S01]  /*ac00*/  SHF.L.U32 R113, R106, 0x8, RZ ;  /* 0x000000086a717819 */ /* 0x000fe200000006ff */
[----:B------:R-:W-:Y:S01]  /*ac10*/  IMAD R18, R91, R82, R18 ;  /* 0x000000525b127224 */ /* 0x000fe200078e0212 */
[C---:B------:R-:W-:Y:S01]  /*ac20*/  SHF.L.U32 R106, R107.reuse, 0x10, RZ ;  /* 0x000000106b6a7819 */ /* 0x040fe200000006ff */
[C---:B------:R-:W-:Y:S01]  /*ac30*/  IMAD R32, R78.reuse, R37, RZ ;  /* 0x000000254e207224 */ /* 0x040fe200078e02ff */
[----:B------:R-:W-:Y:S01]  /*ac40*/  SHF.L.U32 R104, R107, 0x8, RZ ;  /* 0x000000086b687819 */ /* 0x000fe200000006ff */
[----:B------:R-:W-:Y:S01]  /*ac50*/  IMAD R21, R78, R26, RZ ;  /* 0x0000001a4e157224 */ /* 0x000fe200078e02ff */
[----:B------:R-:W-:Y:S01]  /*ac60*/  I2IP.S8.S32.SAT R17, R18, R17, RZ ;  /* 0x0000001112117239 */ /* 0x000fe200000014ff */
[----:B------:R-:W-:Y:S01]  /*ac70*/  IMAD R37, R78, R42, RZ ;  /* 0x0000002a4e257224 */ /* 0x000fe200078e02ff */
[----:B------:R-:W-:Y:S01]  /*ac80*/  SHF.R.S32.HI R107, RZ, 0x18, R111 ;  /* 0x00000018ff6b7819 */ /* 0x000fe2000001146f */
[----:B------:R-:W-:Y:S01]  /*ac90*/  IMAD R19, R0, R82, R19 ;  /* 0x0000005200137224 */ /* 0x000fe200078e0213 */
[----:B------:R-:W-:Y:S01]  /*aca0*/  I2IP.S8.S32.SAT R16, R16, R7, R17 ;  /* 0x0000000710107239 */ /* 0x000fe20000001411 */
[C---:B------:R-:W-:Y:S01]  /*acb0*/  IMAD R42, R78.reuse, R47, RZ ;  /* 0x0000002f4e2a7224 */ /* 0x040fe200078e02ff */
[----:B------:R-:W-:Y:S01]  /*acc0*/  MOV R0, R130 ;  /* 0x0000008200007202 */ /* 0x000fe20000000f00 */
[----:B------:R-:W-:Y:S01]  /*acd0*/  IMAD R47, R78, R52, RZ ;  /* 0x000000344e2f7224 */ /* 0x000fe200078e02ff */
[----:B------:R-:W-:Y:S01]  /*ace0*/  SHF.L.U32 R114, R108, 0x8, RZ ;  /* 0x000000086c727819 */ /* 0x000fe200000006ff */
[----:B------:R-:W-:Y:S01]  /*acf0*/  IMAD R20, R9, R82, R20 ;  /* 0x0000005209147224 */ /* 0x000fe200078e0214 */
[----:B------:R-:W-:Y:S01]  /*ad00*/  SHF.L.U32 R84, R111, 0x8, RZ ;  /* 0x000000086f547819 */ /* 0x000fe200000006ff */
[----:B------:R-:W-:Y:S01]  /*ad10*/  IMAD R52, R78, R57, RZ ;  /* 0x000000394e347224 */ /* 0x000fe200078e02ff */
[----:B------:R-:W-:Y:S01]  /*ad20*/  IADD3 R76, PT, PT, R76, 0x1, RZ ;  /* 0x000000014c4c7810 */ /* 0x000fe20007ffe0ff */
[C---:B------:R-:W-:Y:S02]  /*ad30*/  IMAD R23, R78.reuse, R28, RZ ;  /* 0x0000001c4e177224 */ /* 0x040fe400078e02ff */
[----:B------:R-:W-:Y:S02]  /*ad40*/  IMAD R57, R78, R62, RZ ;  /* 0x0000003e4e397224 */ /* 0x000fe400078e02ff */
[-C--:B------:R-:W-:Y:S01]  /*ad50*/  IMAD R21, R2, R82.reuse, R21 ;  /* 0x0000005202157224 */ /* 0x080fe200078e0215 */
[----:B------:R-:W-:Y:S01]  /*ad60*/  MOV R2, R127 ;  /* 0x0000007f00027202 */ /* 0x000fe20000000f00 */
[----:B------:R-:W-:Y:S01]  /*ad70*/  IMAD R62, R78, R67, RZ ;  /* 0x000000434e3e7224 */ /* 0x000fe200078e02ff */
[----:B------:R-:W-:Y:S01]  /*ad80*/  I2IP.S8.S32.SAT R67, R4, R3, R5 ;  /* 0x0000000304437239 */ /* 0x000fe20000001405 */
[-C--:B------:R-:W-:Y:S01]  /*ad90*/  IMAD R22, R93, R82.reuse, R22 ;  /* 0x000000525d167224 */ /* 0x080fe200078e0216 */
[----:B------:R-:W-:Y:S01]  /*ada0*/  SHF.R.S32.HI R3, RZ, 0x18, R129 ;  /* 0x00000018ff037819 */ /* 0x000fe20000011481 */
[-C--:B------:R-:W-:Y:S01]  /*adb0*/  IMAD R23, R0, R82.reuse, R23 ;  /* 0x0000005200177224 */ /* 0x080fe200078e0217 */
[----:B------:R-:W-:Y:S01]  /*adc0*/  SHF.R.S32.HI R0, RZ, 0x18, R128 ;  /* 0x00000018ff007819 */ /* 0x000fe20000011480 */
[----:B------:R-:W-:Y:S01]  /*add0*/  IMAD R26, R78, R31, RZ ;  /* 0x0000001f4e1a7224 */ /* 0x000fe200078e02ff */
[----:B------:R-:W-:Y:S01]  /*ade0*/  I2IP.S8.S32.SAT R17, R22, R21, RZ ;  /* 0x0000001516117239 */ /* 0x000fe200000014ff */
[-C--:B------:R-:W-:Y:S01]  /*adf0*/  IMAD R24, R3, R82.reuse, R24 ;  /* 0x0000005203187224 */ /* 0x080fe200078e0218 */
[----:B------:R-:W-:Y:S01]  /*ae00*/  SHF.R.S32.HI R3, RZ, 0x18, R126 ;  /* 0x00000018ff037819 */ /* 0x000fe2000001147e */
[-C--:B------:R-:W-:Y:S01]  /*ae10*/  IMAD R25, R0, R82.reuse, R25 ;  /* 0x0000005200197224 */ /* 0x080fe200078e0219 */
[----:B------:R-:W-:Y:S01]  /*ae20*/  I2IP.S8.S32.SAT R17, R20, R19, R17 ;  /* 0x0000001314117239 */ /* 0x000fe20000001411 */
[----:B------:R-:W-:Y:S01]  /*ae30*/  IMAD R28, R78, R33, RZ ;  /* 0x000000214e1c7224 */ /* 0x000fe200078e02ff */
[----:B------:R-:W-:Y:S01]  /*ae40*/  SHF.R.S32.HI R4, RZ, 0x18, R125 ;  /* 0x00000018ff047819 */ /* 0x000fe2000001147d */
[-C--:B------:R-:W-:Y:S02]  /*ae50*/  IMAD R26, R95, R82.reuse, R26 ;  /* 0x000000525f1a7224 */ /* 0x080fe400078e021a */
[-C--:B------:R-:W-:Y:S01]  /*ae60*/  IMAD R27, R2, R82.reuse, R27 ;  /* 0x00000052021b7224 */ /* 0x080fe200078e021b */
[----:B------:R-:W-:Y:S01]  /*ae70*/  MOV R2, R121 ;  /* 0x0000007900027202 */ /* 0x000fe20000000f00 */
[----:B------:R-:W-:Y:S01]  /*ae80*/  IMAD R28, R3, R82, R28 ;  /* 0x00000052031c7224 */ /* 0x000fe200078e021c */
[----:B------:R-:W-:Y:S01]  /*ae90*/  I2IP.S8.S32.SAT R18, R26, R25, RZ ;  /* 0x000000191a127239 */ /* 0x000fe200000014ff */
[----:B------:R-:W-:Y:S01]  /*aea0*/  IMAD R31, R78, R36, RZ ;  /* 0x000000244e1f7224 */ /* 0x000fe200078e02ff */
[----:B------:R-:W-:Y:S01]  /*aeb0*/  SHF.R.S32.HI R3, RZ, 0x18, R123 ;  /* 0x00000018ff037819 */ /* 0x000fe2000001147b */
[-C--:B------:R-:W-:Y:S01]  /*aec0*/  IMAD R29, R4, R82.reuse, R29 ;  /* 0x00000052041d7224 */ /* 0x080fe200078e021d */
[----:B------:R-:W-:Y:S01]  /*aed0*/  I2IP.S8.S32.SAT R18, R24, R23, R18 ;  /* 0x0000001718127239 */ /* 0x000fe20000001412 */
[----:B------:R-:W-:Y:S01]  /*aee0*/  IMAD.MOV.U32 R0, RZ, RZ, R124 ;  /* 0x000000ffff007224 */ /* 0x000fe200078e007c */
[----:B------:R-:W-:Y:S01]  /*aef0*/  SHF.R.S32.HI R4, RZ, 0x18, R119 ;  /* 0x00000018ff047819 */ /* 0x000fe20000011477 */
[-C--:B------:R-:W-:Y:S02]  /*af00*/  IMAD R30, R97, R82.reuse, R30 ;  /* 0x00000052611e7224 */ /* 0x080fe400078e021e */
[----:B------:R-:W-:Y:S01]  /*af10*/  IMAD R31, R0, R82, R31 ;  /* 0x00000052001f7224 */ /* 0x000fe200078e021f */
[----:B------:R-:W-:Y:S01]  /*af20*/  SHF.R.S32.HI R0, RZ, 0x18, R122 ;  /* 0x00000018ff007819 */ /* 0x000fe2000001147a */
[----:B------:R-:W-:Y:S01]  /*af30*/  IMAD R33, R78, R38, RZ ;  /* 0x000000264e217224 */ /* 0x000fe200078e02ff */
[----:B------:R-:W-:Y:S01]  /*af40*/  I2IP.S8.S32.SAT R19, R30, R29, RZ ;  /* 0x0000001d1e137239 */ /* 0x000fe200000014ff */
[-C--:B------:R-:W-:Y:S01]  /*af50*/  IMAD R32, R3, R82.reuse, R32 ;  /* 0x0000005203207224 */ /* 0x080fe200078e0220 */
[----:B------:R-:W-:Y:S01]  /*af60*/  SHF.R.S32.HI R3, RZ, 0x18, R120 ;  /* 0x00000018ff037819 */ /* 0x000fe20000011478 */
[----:B------:R-:W-:Y:S01]  /*af70*/  IMAD R33, R0, R82, R33 ;  /* 0x0000005200217224 */ /* 0x000fe200078e0221 */
[----:B------:R-:W-:Y:S01]  /*af80*/  I2IP.S8.S32.SAT R19, R28, R27, R19 ;  /* 0x0000001b1c137239 */ /* 0x000fe20000001413 */
[----:B------:R-:W-:Y:S01]  /*af90*/  IMAD R36, R78, R41, RZ ;  /* 0x000000294e247224 */ /* 0x000fe200078e02ff */
[----:B------:R-:W-:Y:S01]  /*afa0*/  MOV R0, R118 ;  /* 0x0000007600007202 */ /* 0x000fe20000000f00 */
[-C--:B------:R-:W-:Y:S02]  /*afb0*/  IMAD R34, R99, R82.reuse, R34 ;  /* 0x0000005263227224 */ /* 0x080fe400078e0222 */
[----:B------:R-:W-:Y:S01]  /*afc0*/  IMAD R35, R2, R82, R35 ;  /* 0x0000005202237224 */ /* 0x000fe200078e0223 */
[----:B------:R-:W-:Y:S01]  /*afd0*/  MOV R2, R112 ;  /* 0x0000007000027202 */ /* 0x000fe20000000f00 */
[----:B------:R-:W-:Y:S01]  /*afe0*/  IMAD R38, R78, R43, RZ ;  /* 0x0000002b4e267224 */ /* 0x000fe200078e02ff */
[----:B------:R-:W-:Y:S01]  /*aff0*/  I2IP.S8.S32.SAT R33, R34, R33, RZ ;  /* 0x0000002122217239 */ /* 0x000fe200000014ff */
[-C--:B------:R-:W-:Y:S01]  /*b000*/  IMAD R36, R3, R82.reuse, R36 ;  /* 0x0000005203247224 */ /* 0x080fe200078e0224 */
[----:B------:R-:W-:Y:S01]  /*b010*/  SHF.R.S32.HI R3, RZ, 0x18, R116 ;  /* 0x00000018ff037819 */ /* 0x000fe20000011474 */
[-C--:B------:R-:W-:Y:S01]  /*b020*/  IMAD R37, R4, R82.reuse, R37 ;  /* 0x0000005204257224 */ /* 0x080fe200078e0225 */
[----:B------:R-:W-:Y:S01]  /*b030*/  I2IP.S8.S32.SAT R32, R32, R31, R33 ;  /* 0x0000001f20207239 */ /* 0x000fe20000001421 */
[-C--:B------:R-:W-:Y:S01]  /*b040*/  IMAD R38, R101, R82.reuse, R38 ;  /* 0x0000005265267224 */ /* 0x080fe200078e0226 */
[----:B------:R-:W-:Y:S01]  /*b050*/  SHF.R.S32.HI R4, RZ, 0x18, R104 ;  /* 0x00000018ff047819 */ /* 0x000fe20000011468 */
[----:B------:R-:W-:Y:S01]  /*b060*/  IMAD R39, R0, R82, R39 ;  /* 0x0000005200277224 */ /* 0x000fe200078e0227 */
[----:B------:R-:W-:Y:S01]  /*b070*/  SHF.R.S32.HI R0, RZ, 0x18, R113 ;  /* 0x00000018ff007819 */ /* 0x000fe20000011471 */
[----:B------:R-:W-:Y:S01]  /*b080*/  IMAD R41, R78, R46, RZ ;  /* 0x0000002e4e297224 */ /* 0x000fe200078e02ff */
[----:B------:R-:W-:Y:S01]  /*b090*/  I2IP.S8.S32.SAT R37, R38, R37, RZ ;  /* 0x0000002526257239 */ /* 0x000fe200000014ff */
[----:B------:R-:W-:Y:S01]  /*b0a0*/  IMAD R40, R3, R82, R40 ;  /* 0x0000005203287224 */ /* 0x000fe200078e0228 */
[----:B------:R-:W-:Y:S01]  /*b0b0*/  SHF.R.S32.HI R3, RZ, 0x18, R106 ;  /* 0x00000018ff037819 */ /* 0x000fe2000001146a */
[----:B------:R-:W-:Y:S01]  /*b0c0*/  IMAD R43, R78, R48, RZ ;  /* 0x000000304e2b7224 */ /* 0x000fe200078e02ff */
[----:B------:R-:W-:Y:S01]  /*b0d0*/  I2IP.S8.S32.SAT R33, R36, R35, R37 ;  /* 0x0000002324217239 */ /* 0x000fe20000001425 */
[-C--:B------:R-:W-:Y:S01]  /*b0e0*/  IMAD R41, R0, R82.reuse, R41 ;  /* 0x0000005200297224 */ /* 0x080fe200078e0229 */
[----:B------:R-:W-:Y:S01]  /*b0f0*/  MOV R0, R117 ;  /* 0x0000007500007202 */ /* 0x000fe20000000f00 */
[-C--:B------:R-:W-:Y:S02]  /*b100*/  IMAD R42, R103, R82.reuse, R42 ;  /* 0x00000052672a7224 */ /* 0x080fe400078e022a */
        /* <DEDUP_REMOVED lines=11> */
[-C--:B------:R-:W-:Y:S02]  /*b1c0*/  IMAD R47, R0, R82.reuse, R47 ;  /* 0x00000052002f7224 */ /* 0x080fe400078e022f */
[----:B------:R-:W-:Y:S01]  /*b1d0*/  IMAD R48, R3, R82, R48 ;  /* 0x0000005203307224 */ /* 0x000fe200078e0230 */
[----:B------:R-:W-:Y:S01]  /*b1e0*/  SHF.R.S32.HI R3, RZ, 0x18, R100 ;  /* 0x00000018ff037819 */ /* 0x000fe20000011464 */
[----:B------:R-:W-:Y:S01]  /*b1f0*/  IMAD R51, R78, R56, RZ ;  /* 0x000000384e337224 */ /* 0x000fe200078e02ff */
[----:B------:R-:W-:Y:S01]  /*b200*/  I2IP.S8.S32.SAT R35, R46, R45, RZ ;  /* 0x0000002d2e237239 */ /* 0x000fe200000014ff */
[-C--:B------:R-:W-:Y:S01]  /*b210*/  IMAD R49, R2, R82.reuse, R49 ;  /* 0x0000005202317224 */ /* 0x080fe200078e0231 */
[----:B------:R-:W-:Y:S01]  /*b220*/  SHF.R.S32.HI R2, RZ, 0x18, R98 ;  /* 0x00000018ff027819 */ /* 0x000fe20000011462 */
[----:B------:R-:W-:Y:S01]  /*b230*/  IMAD.MOV.U32 R0, RZ, RZ, R102 ;  /* 0x000000ffff007224 */ /* 0x000fe200078e0066 */
[----:B------:R-:W-:Y:S01]  /*b240*/  I2IP.S8.S32.SAT R35, R44, R43, R35 ;  /* 0x0000002b2c237239 */ /* 0x000fe20000001423 */
[-C--:B------:R-:W-:Y:S02]  /*b250*/  IMAD R50, R81, R82.reuse, R50 ;  /* 0x0000005251327224 */ /* 0x080fe400078e0232 */
[----:B------:R-:W-:Y:S01]  /*b260*/  IMAD R51, R0, R82, R51 ;  /* 0x0000005200337224 */ /* 0x000fe200078e0233 */
[----:B------:R-:W-:Y:S01]  /*b270*/  MOV R0, R96 ;  /* 0x0000006000007202 */ /* 0x000fe20000000f00 */
[----:B------:R-:W-:Y:S01]  /*b280*/  IMAD R53, R78, R58, RZ ;  /* 0x0000003a4e357224 */ /* 0x000fe200078e02ff */
[----:B------:R-:W-:Y:S01]  /*b290*/  I2IP.S8.S32.SAT R49, R50, R49, RZ ;  /* 0x0000003132317239 */ /* 0x000fe200000014ff */
[-C--:B------:R-:W-:Y:S01]  /*b2a0*/  IMAD R52, R3, R82.reuse, R52 ;  /* 0x0000005203347224 */ /* 0x080fe200078e0234 */
[----:B------:R-:W-:Y:S01]  /*b2b0*/  SHF.R.S32.HI R3, RZ, 0x18, R94 ;  /* 0x00000018ff037819 */ /* 0x000fe2000001145e */
[----:B------:R-:W-:Y:S01]  /*b2c0*/  IMAD R53, R2, R82, R53 ;  /* 0x0000005202357224 */ /* 0x000fe200078e0235 */
[----:B------:R-:W-:Y:S01]  /*b2d0*/  MOV R2, R90 ;  /* 0x0000005a00027202 */ /* 0x000fe20000000f00 */
[----:B------:R-:W-:Y:S01]  /*b2e0*/  IMAD R54, R83, R82, R54 ;  /* 0x0000005253367224 */ /* 0x000fe200078e0236 */
[----:B------:R-:W-:Y:S01]  /*b2f0*/  I2IP.S8.S32.SAT R48, R48, R47, R49 ;  /* 0x0000002f30307239 */ /* 0x000fe20000001431 */
[C---:B------:R-:W-:Y:S02]  /*b300*/  IMAD R56, R78.reuse, R61, RZ ;  /* 0x0000003d4e387224 */ /* 0x040fe400078e02ff */
[----:B------:R-:W-:Y:S01]  /*b310*/  IMAD R61, R78, R66, RZ ;  /* 0x000000424e3d7224 */ /* 0x000fe200078e02ff */
[----:B------:R-:W-:Y:S01]  /*b320*/  I2IP.S8.S32.SAT R66, R13, R12, R14 ;  /* 0x0000000c0d427239 */ /* 0x000fe2000000140e */
[-C--:B------:R-:W-:Y:S01]  /*b330*/  IMAD R55, R0, R82.reuse, R55 ;  /* 0x0000005200377224 */ /* 0x080fe200078e0237 */
[----:B------:R-:W-:Y:S01]  /*b340*/  SHF.R.S32.HI R0, RZ, 0x18, R92 ;  /* 0x00000018ff007819 */ /* 0x000fe2000001145c */
[-C--:B------:R-:W-:Y:S01]  /*b350*/  IMAD R56, R3, R82.reuse, R56 ;  /* 0x0000005203387224 */ /* 0x080fe200078e0238 */
[----:B------:R-:W-:Y:S01]  /*b360*/  I2IP.S8.S32.SAT R49, R54, R53, RZ ;  /* 0x0000003536317239 */ /* 0x000fe200000014ff */
[----:B------:R1:W-:Y:S01]  /*b370*/  STS.128 [R155+UR49+0xa200], R64 ;  /* 0x00a200409b007988 */ /* 0x0003e20008000c31 */
[----:B------:R-:W-:Y:S01]  /*b380*/  IMAD R58, R78, R63, RZ ;  /* 0x0000003f4e3a7224 */ /* 0x000fe200078e02ff */
[----:B------:R-:W-:Y:S01]  /*b390*/  SHF.R.S32.HI R3, RZ, 0x18, R88 ;  /* 0x00000018ff037819 */ /* 0x000fe20000011458 */
[-C--:B------:R-:W-:Y:S01]  /*b3a0*/  IMAD R57, R0, R82.reuse, R57 ;  /* 0x0000005200397224 */ /* 0x080fe200078e0239 */
[----:B------:R-:W-:Y:S01]  /*b3b0*/  I2IP.S8.S32.SAT R49, R52, R51, R49 ;  /* 0x0000003334317239 */ /* 0x000fe20000001431 */
[-C--:B------:R-:W-:Y:S02]  /*b3c0*/  IMAD R58, R85, R82.reuse, R58 ;  /* 0x00000052553a7224 */ /* 0x080fe400078e023a */
[-C--:B------:R-:W-:Y:S01]  /*b3d0*/  IMAD R59, R2, R82.reuse, R59 ;  /* 0x00000052023b7224 */ /* 0x080fe200078e023b */
[----:B------:R1:W-:Y:S01]  /*b3e0*/  STS.128 [R175+0xa200], R16 ;  /* 0x00a20010af007388 */ /* 0x0003e20000000c00 */
[-C--:B------:R-:W-:Y:S01]  /*b3f0*/  IMAD R60, R3, R82.reuse, R60 ;  /* 0x00000052033c7224 */ /* 0x080fe200078e023c */
[----:B------:R-:W-:Y:S01]  /*b400*/  I2IP.S8.S32.SAT R50, R58, R57, RZ ;  /* 0x000000393a327239 */ /* 0x000fe200000014ff */
[-C--:B------:R-:W-:Y:S02]  /*b410*/  IMAD R61, R4, R82.reuse, R61 ;  /* 0x00000052043d7224 */ /* 0x080fe400078e023d */
[----:B------:R-:W-:Y:S01]  /*b420*/  IMAD R62, R107, R82, R62 ;  /* 0x000000526b3e7224 */ /* 0x000fe200078e023e */
[----:B------:R-:W-:Y:S02]  /*b430*/  I2IP.S8.S32.SAT R50, R56, R55, R50 ;  /* 0x0000003738327239 */ /* 0x000fe40000001432 */
[----:B------:R1:W-:Y:S02]  /*b440*/  STS.128 [R174+0xa200], R32 ;  /* 0x00a20020ae007388 */ /* 0x0003e40000000c00 */
        /* <DEDUP_REMOVED lines=20> */
.L_x_138:
[----:B------:R-:W-:Y:S05]  /*b590*/  BSYNC.RECONVERGENT B0 ;  /* 0x0000000000007941 */ /* 0x000fea0003800200 */
.L_x_137:
[----:B------:R-:W-:Y:S01]  /*b5a0*/  BAR.SYNC.DEFER_BLOCKING 0x1, 0x80 ;  /* 0x0042000000007b1d */ /* 0x000fe20000010000 */
[----:B------:R-:W-:Y:S01]  /*b5b0*/  ISETP.NE.AND P2, PT, R170, RZ, PT ;  /* 0x000000ffaa00720c */ /* 0x000fe20003f45270 */
[----:B------:R-:W-:Y:S01]  /*b5c0*/  IMAD.IADD R20, R75, 0x1, R152 ;  /* 0x000000014b147824 */ /* 0x000fe200078e0298 */
[----:B------:R-:W-:Y:S01]  /*b5d0*/  ISETP.NE.AND P0, PT, R172, 0x2, PT ;  /* 0x00000002ac00780c */ /* 0x000fe20003f05270 */
[----:B------:R-:W-:Y:S01]  /*b5e0*/  IMAD.IADD R21, R77, 0x1, R154 ;  /* 0x000000014d157824 */ /* 0x000fe200078e029a */
[----:B------:R-:W-:Y:S02]  /*b5f0*/  ISETP.NE.AND P1, PT, R76, 0x2, PT ;  /* 0x000000024c00780c */ /* 0x000fe40003f25270 */
[----:B------:R-:W-:Y:S02]  /*b600*/  SEL R0, RZ, 0x1, P0 ;  /* 0x00000001ff007807 */ /* 0x000fe40000000000 */
[----:B------:R-:W-:Y:S02]  /*b610*/  SEL R3, RZ, 0x1, P1 ;  /* 0x00000001ff037807 */ /* 0x000fe40000800000 */
[----:B------:R-:W-:Y:S02]  /*b620*/  LOP3.LUT R163, R163, R0, RZ, 0x3c, !PT ;  /* 0x00000000a3a37212 */ /* 0x000fe400078e3cff */
[----:B------:R-:W-:Y:S02]  /*b630*/  LOP3.LUT R164, R164, R3, RZ, 0x3c, !PT ;  /* 0x00000003a4a47212 */ /* 0x000fe400078e3cff */
[----:B------:R-:W-:Y:S02]  /*b640*/  @P2 R2UR UR36, R160 ;  /* 0x00000000a02422ca */ /* 0x000fe400000e0000 */
[----:B------:R-:W-:Y:S02]  /*b650*/  SEL R172, R172, RZ, P0 ;  /* 0x000000ffacac7207 */ /* 0x000fe40000000000 */
[----:B------:R-:W-:Y:S01]  /*b660*/  SEL R76, R76, RZ, P1 ;  /* 0x000000ff4c4c7207 */ /* 0x000fe20000800000 */
[----:B------:R-:W-:Y:S10]  /*b670*/  @P2 BRA `(.L_x_139) ;  /* 0xffffff9800ac2947 */ /* 0x000ff4000383ffff */
[----:B------:R-:W-:Y:S05]  /*b680*/  EXIT ;  /* 0x000000000000794d */ /* 0x000fea0003800000 */
.L_x_24:
[----:B--2---:R2:W4:Y:S02]  /*b690*/  SYNCS.PHASECHK.TRANS64.TRYWAIT P0, [R3+URZ+0xd0], R2 ;  /* 0x0000d002030075a7 */ /* 0x00452400080011ff */
[----:B----4-:R-:W-:Y:S05]  /*b6a0*/  @!P0 NANOSLEEP.SYNCS 0x989680 ;  /* 0x009896800000895d */ /* 0x010fea0003900000 */
[----:B------:R-:W4:Y:S02]  /*b6b0*/  @!P0 SYNCS.PHASECHK.TRANS64 P0, [R3+URZ+0xd0], R2 ;  /* 0x0000d002030085a7 */ /* 0x000f2400080010ff */
[----:B----4-:R-:W-:Y:S05]  /*b6c0*/  @!P0 BRA `(.L_x_24) ;  /* 0xfffffffc00f08947 */ /* 0x010fea000383ffff */
[----:B------:R-:W-:Y:S05]  /*b6d0*/  BRA `(.L_x_140) ;  /* 0xffffff6000347947 */ /* 0x000fea000383ffff */
.L_x_27:
[----:B-1----:R-:W-:-:S07]  /*b6e0*/  MOV R2, UR33 ;  /* 0x0000002100027c02 */ /* 0x002fce0008000f00 */
.L_x_141:
[----:B-1----:R1:W2:Y:S02]  /*b6f0*/  SYNCS.PHASECHK.TRANS64.TRYWAIT P0, [R2+URZ+0x18], R5 ;  /* 0x00001805020075a7 */ /* 0x0022a400080011ff */
[----:B--2---:R-:W-:Y:S05]  /*b700*/  @!P0 NANOSLEEP.SYNCS 0x989680 ;  /* 0x009896800000895d */ /* 0x004fea0003900000 */
[----:B------:R-:W2:Y:S02]  /*b710*/  @!P0 SYNCS.PHASECHK.TRANS64 P0, [R2+URZ+0x18], R5 ;  /* 0x00001805020085a7 */ /* 0x000ea400080010ff */
[----:B--2---:R-:W-:Y:S05]  /*b720*/  @!P0 BRA `(.L_x_141) ;  /* 0xfffffffc00f08947 */ /* 0x004fea000383ffff */
[----:B------:R-:W-:Y:S05]  /*b730*/  BRA `(.L_x_26) ;  /* 0xffffff6000987947 */ /* 0x000fea000383ffff */
.L_x_34:
[----:B-1----:R-:W-:-:S07]  /*b740*/  MOV R2, UR17 ;  /* 0x0000001100027c02 */ /* 0x002fce0008000f00 */
.L_x_142:
[----:B-1----:R1:W2:Y:S02]  /*b750*/  SYNCS.PHASECHK.TRANS64.TRYWAIT P0, [R2+URZ+0x18], R5 ;  /* 0x00001805020075a7 */ /* 0x0022a400080011ff */
[----:B--2---:R-:W-:Y:S05]  /*b760*/  @!P0 NANOSLEEP.SYNCS 0x989680 ;  /* 0x009896800000895d */ /* 0x004fea0003900000 */
[----:B------:R-:W2:Y:S02]  /*b770*/  @!P0 SYNCS.PHASECHK.TRANS64 P0, [R2+URZ+0x18], R5 ;  /* 0x00001805020085a7 */ /* 0x000ea400080010ff */
[----:B--2---:R-:W-:Y:S05]  /*b780*/  @!P0 BRA `(.L_x_142) ;  /* 0xfffffffc00f08947 */ /* 0x004fea000383ffff */
[----:B------:R-:W-:Y:S05]  /*b790*/  BRA `(.L_x_33) ;  /* 0xffffff6400507947 */ /* 0x000fea000383ffff */
.L_x_39:
[----:B-1----:R1:W2:Y:S02]  /*b7a0*/  SYNCS.PHASECHK.TRANS64.TRYWAIT P0, [R2+URZ+0x80], R3 ;  /* 0x00008003020075a7 */ /* 0x0022a400080011ff */
[----:B--2---:R-:W-:Y:S05]  /*b7b0*/  @!P0 NANOSLEEP.SYNCS 0x989680 ;  /* 0x009896800000895d */ /* 0x004fea0003900000 */
[----:B------:R-:W2:Y:S02]  /*b7c0*/  @!P0 SYNCS.PHASECHK.TRANS64 P0, [R2+URZ+0x80], R3 ;  /* 0x00008003020085a7 */ /* 0x000ea400080010ff */
[----:B--2---:R-:W-:Y:S05]  /*b7d0*/  @!P0 BRA `(.L_x_39) ;  /* 0xfffffffc00f08947 */ /* 0x004fea000383ffff */
[----:B------:R-:W-:Y:S05]  /*b7e0*/  BRA `(.L_x_143) ;  /* 0xffffff6400f07947 */ /* 0x000fea000383ffff */
.L_x_43:
[----:B---3--:R-:W-:-:S07]  /*b7f0*/  MOV R0, UR4 ;  /* 0x0000000400007c02 */ /* 0x008fce0008000f00 */
.L_x_144:
[----:B-1----:R1:W2:Y:S02]  /*b800*/  SYNCS.PHASECHK.TRANS64.TRYWAIT P0, [R0+URZ], R3 ;  /* 0x00000003000075a7 */ /* 0x0022a400080011ff */
[----:B--2---:R-:W-:Y:S05]  /*b810*/  @!P0 NANOSLEEP.SYNCS 0x989680 ;  /* 0x009896800000895d */ /* 0x004fea0003900000 */
[----:B------:R-:W2:Y:S02]  /*b820*/  @!P0 SYNCS.PHASECHK.TRANS64 P0, [R0+URZ], R3 ;  /* 0x00000003000085a7 */ /* 0x000ea400080010ff */
[----:B--2---:R-:W-:Y:S05]  /*b830*/  @!P0 BRA `(.L_x_144) ;  /* 0xfffffffc00f08947 */ /* 0x004fea000383ffff */
[----:B------:R-:W-:Y:S05]  /*b840*/  BRA `(.L_x_145) ;  /* 0xffffff6c00607947 */ /* 0x000fea000383ffff */
.L_x_44:
[----:B---3--:R-:W-:-:S07]  /*b850*/  MOV R0, UR4 ;  /* 0x0000000400007c02 */ /* 0x008fce0008000f00 */
.L_x_146:
[----:B-1----:R1:W2:Y:S02]  /*b860*/  SYNCS.PHASECHK.TRANS64.TRYWAIT P0, [R0+URZ], R3 ;  /* 0x00000003000075a7 */ /* 0x0022a400080011ff */
[----:B--2---:R-:W-:Y:S05]  /*b870*/  @!P0 NANOSLEEP.SYNCS 0x989680 ;  /* 0x009896800000895d */ /* 0x004fea0003900000 */
[----:B------:R-:W2:Y:S02]  /*b880*/  @!P0 SYNCS.PHASECHK.TRANS64 P0, [R0+URZ], R3 ;  /* 0x00000003000085a7 */ /* 0x000ea400080010ff */
[----:B--2---:R-:W-:Y:S05]  /*b890*/  @!P0 BRA `(.L_x_146) ;  /* 0xfffffffc00f08947 */ /* 0x004fea000383ffff */
[----:B------:R-:W-:Y:S05]  /*b8a0*/  BRA `(.L_x_147) ;  /* 0xffffff6c006c7947 */ /* 0x000fea000383ffff */
.L_x_47:
[----:B-1----:R1:W2:Y:S02]  /*b8b0*/  SYNCS.PHASECHK.TRANS64.TRYWAIT P0, [R0+URZ+0xc0], R5 ;  /* 0x0000c005000075a7 */ /* 0x0022a400080011ff */
[----:B--2---:R-:W-:Y:S05]  /*b8c0*/  @!P0 NANOSLEEP.SYNCS 0x989680 ;  /* 0x009896800000895d */ /* 0x004fea0003900000 */
[----:B------:R-:W2:Y:S02]  /*b8d0*/  @!P0 SYNCS.PHASECHK.TRANS64 P0, [R0+URZ+0xc0], R5 ;  /* 0x0000c005000085a7 */ /* 0x000ea400080010ff */
[----:B--2---:R-:W-:Y:S05]  /*b8e0*/  @!P0 BRA `(.L_x_47) ;  /* 0xfffffffc00f08947 */ /* 0x004fea000383ffff */
[----:B------:R-:W-:Y:S05]  /*b8f0*/  BRA `(.L_x_148) ;  /* 0xffffff6c00cc7947 */ /* 0x000fea000383ffff */
.L_x_48:
[----:B------:R-:W-:-:S07]  /*b900*/  MOV R0, UR5 ;  /* 0x0000000500007c02 */ /* 0x000fce0008000f00 */
.L_x_149:
[----:B-1----:R1:W2:Y:S02]  /*b910*/  SYNCS.PHASECHK.TRANS64.TRYWAIT P0, [R0+URZ+0x90], R7 ;  /* 0x00009007000075a7 */ /* 0x0022a400080011ff */
[----:B--2---:R-:W-:Y:S05]  /*b920*/  @!P0 NANOSLEEP.SYNCS 0x989680 ;  /* 0x009896800000895d */ /* 0x004fea0003900000 */
[----:B------:R-:W2:Y:S02]  /*b930*/  @!P0 SYNCS.PHASECHK.TRANS64 P0, [R0+URZ+0x90], R7 ;  /* 0x00009007000085a7 */ /* 0x000ea400080010ff */
[----:B--2---:R-:W-:Y:S05]  /*b940*/  @!P0 BRA `(.L_x_149) ;  /* 0xfffffffc00f08947 */ /* 0x004fea000383ffff */
[----:B------:R-:W-:Y:S05]  /*b950*/  BRA `(.L_x_150) ;  /* 0xffffff6c00dc7947 */ /* 0x000fea000383ffff */
.L_x_49:
[----:B-1----:R1:W2:Y:S02]  /*b960*/  SYNCS.PHASECHK.TRANS64.TRYWAIT P1, [R0+URZ+0x80], R5 ;  /* 0x00008005000075a7 */ /* 0x0022a400080211ff */
[----:B--2---:R-:W-:Y:S05]  /*b970*/  @!P1 NANOSLEEP.SYNCS 0x989680 ;  /* 0x009896800000995d */ /* 0x004fea0003900000 */
[----:B------:R-:W2:Y:S02]  /*b980*/  @!P1 SYNCS.PHASECHK.TRANS64 P1, [R0+URZ+0x80], R5 ;  /* 0x00008005000095a7 */ /* 0x000ea400080210ff */
[----:B--2---:R-:W-:Y:S05]  /*b990*/  @!P1 BRA `(.L_x_49) ;  /* 0xfffffffc00f09947 */ /* 0x004fea000383ffff */
[----:B------:R-:W-:Y:S05]  /*b9a0*/  BRA `(.L_x_151) ;  /* 0xffffff70000c7947 */ /* 0x000fea000383ffff */
.L_x_52:
[----:B------:R-:W-:-:S07]  /*b9b0*/  MOV R0, UR5 ;  /* 0x0000000500007c02 */ /* 0x000fce0008000f00 */
.L_x_152:
[----:B-1----:R1:W2:Y:S02]  /*b9c0*/  SYNCS.PHASECHK.TRANS64.TRYWAIT P0, [R0+URZ+0x90], R3 ;  /* 0x00009003000075a7 */ /* 0x0022a400080011ff */
[----:B--2---:R-:W-:Y:S05]  /*b9d0*/  @!P0 NANOSLEEP.SYNCS 0x989680 ;  /* 0x009896800000895d */ /* 0x004fea0003900000 */
[----:B------:R-:W2:Y:S02]  /*b9e0*/  @!P0 SYNCS.PHASECHK.TRANS64 P0, [R0+URZ+0x90], R3 ;  /* 0x00009003000085a7 */ /* 0x000ea400080010ff */
[----:B--2---:R-:W-:Y:S05]  /*b9f0*/  @!P0 BRA `(.L_x_152) ;  /* 0xfffffffc00f08947 */ /* 0x004fea000383ffff */
[----:B------:R-:W-:Y:S05]  /*ba00*/  BRA `(.L_x_51) ;  /* 0xffffff7000607947 */ /* 0x000fea000383ffff */
.L_x_61:
[----:B-1----:R-:W-:-:S04]  /*ba10*/  MOV R4, UR6 ;  /* 0x0000000600047c02 */ /* 0x002fc80008000f00 */
[----:B------:R1:W2:Y:S03]  /*ba20*/  SYNCS.PHASECHK.TRANS64.TRYWAIT P0, [R4+URZ+0x8], R5 ;  /* 0x00000805040075a7 */ /* 0x0002a600080011ff */
[----:B--2---:R-:W-:Y:S05]  /*ba30*/  @!P0 NANOSLEEP.SYNCS 0x989680 ;  /* 0x009896800000895d */ /* 0x004fea0003900000 */
[----:B------:R-:W2:Y:S02]  /*ba40*/  @!P0 SYNCS.PHASECHK.TRANS64 P0, [R4+URZ+0x8], R5 ;  /* 0x00000805040085a7 */ /* 0x000ea400080010ff */
[----:B--2---:R-:W-:Y:S05]  /*ba50*/  @!P0 BRA `(.L_x_61) ;  /* 0xfffffffc00ec8947 */ /* 0x004fea000383ffff */
[----:B------:R-:W-:Y:S05]  /*ba60*/  BRA `(.L_x_60) ;  /* 0xffffff7400147947 */ /* 0x000fea000383ffff */
.L_x_63:
[----:B------:R-:W-:Y:S01]  /*ba70*/  BSSY B0, `(.L_x_153) ;  /* 0x0000006000007945 */ /* 0x000fe20003800000 */
[----:B------:R-:W-:-:S07]  /*ba80*/  MOV R15, 0xffffffff ;  /* 0xffffffff000f7802 */ /* 0x000fce0000000f00 */
[----:B-1---5:R-:W-:Y:S05]  /*ba90*/  WARPSYNC.COLLECTIVE R15, `(.L_x_154) ;  /* 0x000000000f0c7348 */ /* 0x022fea0003c00000 */
[----:B------:R-:W-:Y:S02]  /*baa0*/  ELECT P6, UR79, PT ;  /* 0x00000000004f782f */ /* 0x000fe400038c0000 */
[----:B------:R-:W-:Y:S01]  /*bab0*/  MOV R14, UR79 ;  /* 0x0000004f000e7c02 */ /* 0x000fe20008000f00 */
[----:B-1---5:R-:W-:Y:S10]  /*bac0*/  ENDCOLLECTIVE ;  /* 0x000000000000791b */ /* 0x022ff40003800000 */
.L_x_154:
[----:B------:R-:W-:Y:S05]  /*bad0*/  BSYNC B0 ;  /* 0x0000000000007941 */ /* 0x000fea0003800000 */
.L_x_153:
[----:B------:R-:W-:Y:S05]  /*bae0*/  BRA `(.L_x_155) ;  /* 0xffffff7400447947 */ /* 0x000fea000383ffff */
.L_x_65:
[----:B-1----:R-:W-:-:S04]  /*baf0*/  MOV R2, UR6 ;  /* 0x0000000600027c02 */ /* 0x002fc80008000f00 */
[----:B------:R1:W2:Y:S03]  /*bb00*/  SYNCS.PHASECHK.TRANS64.TRYWAIT P0, [R2+URZ+0x8], R3 ;  /* 0x00000803020075a7 */ /* 0x0002a600080011ff */
[----:B--2---:R-:W-:Y:S05]  /*bb10*/  @!P0 NANOSLEEP.SYNCS 0x989680 ;  /* 0x009896800000895d */ /* 0x004fea0003900000 */
[----:B------:R-:W2:Y:S02]  /*bb20*/  @!P0 SYNCS.PHASECHK.TRANS64 P0, [R2+URZ+0x8], R3 ;  /* 0x00000803020085a7 */ /* 0x000ea400080010ff */
[----:B--2---:R-:W-:Y:S05]  /*bb30*/  @!P0 BRA `(.L_x_65) ;  /* 0xfffffffc00ec8947 */ /* 0x004fea000383ffff */
[----:B------:R-:W-:Y:S05]  /*bb40*/  BRA `(.L_x_64) ;  /* 0xffffff7400487947 */ /* 0x000fea000383ffff */
.L_x_66:
[----:B-1----:R1:W2:Y:S02]  /*bb50*/  SYNCS.PHASECHK.TRANS64.TRYWAIT P0, [R0+URZ+0x80], R5 ;  /* 0x00008005000075a7 */ /* 0x0022a400080011ff */
[----:B--2---:R-:W-:Y:S05]  /*bb60*/  @!P0 NANOSLEEP.SYNCS 0x989680 ;  /* 0x009896800000895d */ /* 0x004fea0003900000 */
[----:B------:R-:W2:Y:S02]  /*bb70*/  @!P0 SYNCS.PHASECHK.TRANS64 P0, [R0+URZ+0x80], R5 ;  /* 0x00008005000085a7 */ /* 0x000ea400080010ff */
[----:B--2---:R-:W-:Y:S05]  /*bb80*/  @!P0 BRA `(.L_x_66) ;  /* 0xfffffffc00f08947 */ /* 0x004fea000383ffff */
[----:B------:R-:W-:Y:S05]  /*bb90*/  BRA `(.L_x_156) ;  /* 0xffffff7800247947 */ /* 0x000fea000383ffff */
.L_x_68:
[----:B------:R-:W-:-:S07]  /*bba0*/  MOV R0, UR10 ;  /* 0x0000000a00007c02 */ /* 0x000fce0008000f00 */
.L_x_157:
[----:B-1----:R1:W2:Y:S02]  /*bbb0*/  SYNCS.PHASECHK.TRANS64.TRYWAIT P0, [R0+URZ+0xb0], R5 ;  /* 0x0000b005000075a7 */ /* 0x0022a400080011ff */
[----:B--2---:R-:W-:Y:S05]  /*bbc0*/  @!P0 NANOSLEEP.SYNCS 0x989680 ;  /* 0x009896800000895d */ /* 0x004fea0003900000 */
[----:B------:R-:W2:Y:S02]  /*bbd0*/  @!P0 SYNCS.PHASECHK.TRANS64 P0, [R0+URZ+0xb0], R5 ;  /* 0x0000b005000085a7 */ /* 0x000ea400080010ff */
[----:B--2---:R-:W-:Y:S05]  /*bbe0*/  @!P0 BRA `(.L_x_157) ;  /* 0xfffffffc00f08947 */ /* 0x004fea000383ffff */
[----:B------:R-:W-:Y:S05]  /*bbf0*/  BRA `(.L_x_158) ;  /* 0xffffff7800707947 */ /* 0x000fea000383ffff */
.L_x_71:
[----:B------:R-:W-:Y:S07]  /*bc00*/  MOV R0, UR9 ;  /* 0x0000000900007c02 */ /* 0x000fee0008000f00 */
.L_x_159:
[----:B-1----:R1:W2:Y:S02]  /*bc10*/  SYNCS.PHASECHK.TRANS64.TRYWAIT P0, [R0+URZ], R5 ;  /* 0x00000005000075a7 */ /* 0x0022a400080011ff */
[----:B--2---:R-:W-:Y:S05]  /*bc20*/  @!P0 NANOSLEEP.SYNCS 0x989680 ;  /* 0x009896800000895d */ /* 0x004fea0003900000 */
[----:B------:R-:W2:Y:S02]  /*bc30*/  @!P0 SYNCS.PHASECHK.TRANS64 P0, [R0+URZ], R5 ;  /* 0x00000005000085a7 */ /* 0x000ea400080010ff */
[----:B--2---:R-:W-:Y:S05]  /*bc40*/  @!P0 BRA `(.L_x_159) ;  /* 0xfffffffc00f08947 */ /* 0x004fea000383ffff */
[----:B------:R-:W-:Y:S05]  /*bc50*/  BRA `(.L_x_70) ;  /* 0xffffff7800847947 */ /* 0x000fea000383ffff */
.L_x_75:
[----:B-1----:R-:W-:-:S07]  /*bc60*/  MOV R0, UR5 ;  /* 0x0000000500007c02 */ /* 0x002fce0008000f00 */
.L_x_160:
[----:B-1----:R1:W2:Y:S02]  /*bc70*/  SYNCS.PHASECHK.TRANS64.TRYWAIT P0, [R0+URZ], R3 ;  /* 0x00000003000075a7 */ /* 0x0022a400080011ff */
[----:B--2---:R-:W-:Y:S05]  /*bc80*/  @!P0 NANOSLEEP.SYNCS 0x989680 ;  /* 0x009896800000895d */ /* 0x004fea0003900000 */
[----:B------:R-:W2:Y:S02]  /*bc90*/  @!P0 SYNCS.PHASECHK.TRANS64 P0, [R0+URZ], R3 ;  /* 0x00000003000085a7 */ /* 0x000ea400080010ff */
[----:B--2---:R-:W-:Y:S05]  /*bca0*/  @!P0 BRA `(.L_x_160) ;  /* 0xfffffffc00f08947 */ /* 0x004fea000383ffff */
[----:B------:R-:W-:Y:S05]  /*bcb0*/  BRA `(.L_x_161) ;  /* 0xffffff7c00507947 */ /* 0x000fea000383ffff */
.L_x_78:
[----:B------:R-:W-:-:S07]  /*bcc0*/  MOV R0, UR8 ;  /* 0x0000000800007c02 */ /* 0x000fce0008000f00 */
.L_x_162:
[----:B-1----:R1:W2:Y:S02]  /*bcd0*/  SYNCS.PHASECHK.TRANS64.TRYWAIT P1, [R0+URZ+0xe0], R3 ;  /* 0x0000e003000075a7 */ /* 0x0022a400080211ff */
[----:B--2---:R-:W-:Y:S05]  /*bce0*/  @!P1 NANOSLEEP.SYNCS 0x989680 ;  /* 0x009896800000995d */ /* 0x004fea0003900000 */
[----:B------:R-:W2:Y:S02]  /*bcf0*/  @!P1 SYNCS.PHASECHK.TRANS64 P1, [R0+URZ+0xe0], R3 ;  /* 0x0000e003000095a7 */ /* 0x000ea400080210ff */
[----:B--2---:R-:W-:Y:S05]  /*bd00*/  @!P1 BRA `(.L_x_162) ;  /* 0xfffffffc00f09947 */ /* 0x004fea000383ffff */
[----:B------:R-:W-:Y:S05]  /*bd10*/  BRA `(.L_x_163) ;  /* 0xffffff7c009c7947 */ /* 0x000fea000383ffff */
.L_x_83:
[----:B--2---:R2:W4:Y:S02]  /*bd20*/  SYNCS.PHASECHK.TRANS64.TRYWAIT P0, [R0+URZ+0x80], R3 ;  /* 0x00008003000075a7 */ /* 0x00452400080011ff */
[----:B----4-:R-:W-:Y:S05]  /*bd30*/  @!P0 NANOSLEEP.SYNCS 0x989680 ;  /* 0x009896800000895d */ /* 0x010fea0003900000 */
[----:B------:R-:W4:Y:S02]  /*bd40*/  @!P0 SYNCS.PHASECHK.TRANS64 P0, [R0+URZ+0x80], R3 ;  /* 0x00008003000085a7 */ /* 0x000f2400080010ff */
[----:B----4-:R-:W-:Y:S05]  /*bd50*/  @!P0 BRA `(.L_x_83) ;  /* 0xfffffffc00f08947 */ /* 0x010fea000383ffff */
[----:B------:R-:W-:Y:S05]  /*bd60*/  BRA `(.L_x_164) ;  /* 0xffffff8000b07947 */ /* 0x000fea000383ffff */
.L_x_86:
[----:B------:R-:W-:Y:S07]  /*bd70*/  MOV R0, UR7 ;  /* 0x0000000700007c02 */ /* 0x000fee0008000f00 */
.L_x_165:
[----:B--2---:R2:W4:Y:S02]  /*bd80*/  SYNCS.PHASECHK.TRANS64.TRYWAIT P0, [R0+URZ+0x78], R3 ;  /* 0x00007803000075a7 */ /* 0x00452400080011ff */
[----:B----4-:R-:W-:Y:S05]  /*bd90*/  @!P0 NANOSLEEP.SYNCS 0x989680 ;  /* 0x009896800000895d */ /* 0x010fea0003900000 */
[----:B------:R-:W4:Y:S02]  /*bda0*/  @!P0 SYNCS.PHASECHK.TRANS64 P0, [R0+URZ+0x78], R3 ;  /* 0x00007803000085a7 */ /* 0x000f2400080010ff */
[----:B----4-:R-:W-:Y:S05]  /*bdb0*/  @!P0 BRA `(.L_x_165) ;  /* 0xfffffffc00f08947 */ /* 0x010fea000383ffff */
[----:B------:R-:W-:Y:S05]  /*bdc0*/  BRA `(.L_x_85) ;  /* 0xffffff8400907947 */ /* 0x000fea000383ffff */
.L_x_89:
[----:B------:R-:W-:Y:S07]  /*bdd0*/  MOV R3, UR7 ;  /* 0x0000000700037c02 */ /* 0x000fee0008000f00 */
.L_x_166:
[----:B-1----:R1:W2:Y:S02]  /*bde0*/  SYNCS.PHASECHK.TRANS64.TRYWAIT P0, [R3+URZ+0x50], R12 ;  /* 0x0000500c030075a7 */ /* 0x0022a400080011ff */
[----:B--2---:R-:W-:Y:S05]  /*bdf0*/  @!P0 NANOSLEEP.SYNCS 0x989680 ;  /* 0x009896800000895d */ /* 0x004fea0003900000 */
[----:B------:R-:W2:Y:S02]  /*be00*/  @!P0 SYNCS.PHASECHK.TRANS64 P0, [R3+URZ+0x50], R12 ;  /* 0x0000500c030085a7 */ /* 0x000ea400080010ff */
[----:B--2---:R-:W-:Y:S05]  /*be10*/  @!P0 BRA `(.L_x_166) ;  /* 0xfffffffc00f08947 */ /* 0x004fea000383ffff */
[----:B------:R-:W-:Y:S05]  /*be20*/  BRA `(.L_x_167) ;  /* 0xffffff8800087947 */ /* 0x000fea000383ffff */
.L_x_90:
[----:B-1----:R-:W-:Y:S07]  /*be30*/  MOV R3, UR7 ;  /* 0x0000000700037c02 */ /* 0x002fee0008000f00 */
.L_x_168:
[----:B-1----:R1:W2:Y:S02]  /*be40*/  SYNCS.PHASECHK.TRANS64.TRYWAIT P0, [R3+URZ+0x58], R12 ;  /* 0x0000580c030075a7 */ /* 0x0022a400080011ff */
[----:B--2---:R-:W-:Y:S05]  /*be50*/  @!P0 NANOSLEEP.SYNCS 0x989680 ;  /* 0x009896800000895d */ /* 0x004fea0003900000 */
[----:B------:R-:W2:Y:S02]  /*be60*/  @!P0 SYNCS.PHASECHK.TRANS64 P0, [R3+URZ+0x58], R12 ;  /* 0x0000580c030085a7 */ /* 0x000ea400080010ff */
[----:B--2---:R-:W-:Y:S05]  /*be70*/  @!P0 BRA `(.L_x_168) ;  /* 0xfffffffc00f08947 */ /* 0x004fea000383ffff */
[----:B------:R-:W-:Y:S05]  /*be80*/  BRA `(.L_x_169) ;  /* 0xffffff8800447947 */ /* 0x000fea000383ffff */
.L_x_91:
[----:B-1----:R-:W-:Y:S07]  /*be90*/  MOV R3, UR7 ;  /* 0x0000000700037c02 */ /* 0x002fee0008000f00 */
.L_x_170:
[----:B-1----:R1:W2:Y:S02]  /*bea0*/  SYNCS.PHASECHK.TRANS64.TRYWAIT P0, [R3+URZ+0x60], R12 ;  /* 0x0000600c030075a7 */ /* 0x0022a400080011ff */
[----:B--2---:R-:W-:Y:S05]  /*beb0*/  @!P0 NANOSLEEP.SYNCS 0x989680 ;  /* 0x009896800000895d */ /* 0x004fea0003900000 */
[----:B------:R-:W2:Y:S02]  /*bec0*/  @!P0 SYNCS.PHASECHK.TRANS64 P0, [R3+URZ+0x60], R12 ;  /* 0x0000600c030085a7 */ /* 0x000ea400080010ff */
[----:B--2---:R-:W-:Y:S05]  /*bed0*/  @!P0 BRA `(.L_x_170) ;  /* 0xfffffffc00f08947 */ /* 0x004fea000383ffff */
[----:B------:R-:W-:Y:S05]  /*bee0*/  BRA `(.L_x_171) ;  /* 0xffffff88008c7947 */ /* 0x000fea000383ffff */
.L_x_92:
[----:B------:R-:W-:Y:S07]  /*bef0*/  MOV R3, UR7 ;  /* 0x0000000700037c02 */ /* 0x000fee0008000f00 */
.L_x_172:
[----:B-1----:R1:W2:Y:S02]  /*bf00*/  SYNCS.PHASECHK.TRANS64.TRYWAIT P0, [R3+URZ+0x68], R12 ;  /* 0x0000680c030075a7 */ /* 0x0022a400080011ff */
[----:B--2---:R-:W-:Y:S05]  /*bf10*/  @!P0 NANOSLEEP.SYNCS 0x989680 ;  /* 0x009896800000895d */ /* 0x004fea0003900000 */
[----:B------:R-:W2:Y:S02]  /*bf20*/  @!P0 SYNCS.PHASECHK.TRANS64 P0, [R3+URZ+0x68], R12 ;  /* 0x0000680c030085a7 */ /* 0x000ea400080010ff */
[----:B--2---:R-:W-:Y:S05]  /*bf30*/  @!P0 BRA `(.L_x_172) ;  /* 0xfffffffc00f08947 */ /* 0x004fea000383ffff */
[----:B------:R-:W-:Y:S05]  /*bf40*/  BRA `(.L_x_173) ;  /* 0xffffff8c00147947 */ /* 0x000fea000383ffff */
.L_x_94:
[----:B------:R-:W-:-:S07]  /*bf50*/  MOV R0, UR7 ;  /* 0x0000000700007c02 */ /* 0x000fce0008000f00 */
.L_x_174:
[----:B-1----:R1:W4:Y:S02]  /*bf60*/  SYNCS.PHASECHK.TRANS64.TRYWAIT P0, [R0+URZ+0x50], R3 ;  /* 0x00005003000075a7 */ /* 0x00232400080011ff */
[----:B----4-:R-:W-:Y:S05]  /*bf70*/  @!P0 NANOSLEEP.SYNCS 0x989680 ;  /* 0x009896800000895d */ /* 0x010fea0003900000 */
[----:B------:R-:W4:Y:S02]  /*bf80*/  @!P0 SYNCS.PHASECHK.TRANS64 P0, [R0+URZ+0x50], R3 ;  /* 0x00005003000085a7 */ /* 0x000f2400080010ff */
[----:B----4-:R-:W-:Y:S05]  /*bf90*/  @!P0 BRA `(.L_x_174) ;  /* 0xfffffffc00f08947 */ /* 0x010fea000383ffff */
[----:B------:R-:W-:Y:S05]  /*bfa0*/  BRA `(.L_x_175) ;  /* 0xffffff8c00847947 */ /* 0x000fea000383ffff */
.L_x_95:
[----:B-1----:R-:W-:-:S07]  /*bfb0*/  MOV R0, UR7 ;  /* 0x0000000700007c02 */ /* 0x002fce0008000f00 */
.L_x_176:
[----:B-1----:R1:W4:Y:S02]  /*bfc0*/  SYNCS.PHASECHK.TRANS64.TRYWAIT P0, [R0+URZ+0x58], R3 ;  /* 0x00005803000075a7 */ /* 0x00232400080011ff */
[----:B----4-:R-:W-:Y:S05]  /*bfd0*/  @!P0 NANOSLEEP.SYNCS 0x989680 ;  /* 0x009896800000895d */ /* 0x010fea0003900000 */
[----:B------:R-:W4:Y:S02]  /*bfe0*/  @!P0 SYNCS.PHASECHK.TRANS64 P0, [R0+URZ+0x58], R3 ;  /* 0x00005803000085a7 */ /* 0x000f2400080010ff */
[----:B----4-:R-:W-:Y:S05]  /*bff0*/  @!P0 BRA `(.L_x_176) ;  /* 0xfffffffc00f08947 */ /* 0x010fea000383ffff */
[----:B------:R-:W-:Y:S05]  /*c000*/  BRA `(.L_x_177) ;  /* 0xffffff8c00747947 */ /* 0x000fea000383ffff */
.L_x_96:
[----:B-1----:R-:W-:-:S07]  /*c010*/  MOV R0, UR7 ;  /* 0x0000000700007c02 */ /* 0x002fce0008000f00 */
.L_x_178:
[----:B-1----:R1:W4:Y:S02]  /*c020*/  SYNCS.PHASECHK.TRANS64.TRYWAIT P0, [R0+URZ+0x60], R3 ;  /* 0x00006003000075a7 */ /* 0x00232400080011ff */
[----:B----4-:R-:W-:Y:S05]  /*c030*/  @!P0 NANOSLEEP.SYNCS 0x989680 ;  /* 0x009896800000895d */ /* 0x010fea0003900000 */
[----:B------:R-:W4:Y:S02]  /*c040*/  @!P0 SYNCS.PHASECHK.TRANS64 P0, [R0+URZ+0x60], R3 ;  /* 0x00006003000085a7 */ /* 0x000f2400080010ff */
[----:B----4-:R-:W-:Y:S05]  /*c050*/  @!P0 BRA `(.L_x_178) ;  /* 0xfffffffc00f08947 */ /* 0x010fea000383ffff */
[----:B------:R-:W-:Y:S05]  /*c060*/  BRA `(.L_x_179) ;  /* 0xffffff8c00647947 */ /* 0x000fea000383ffff */
.L_x_98:
[----:B--2---:R2:W3:Y:S02]  /*c070*/  SYNCS.PHASECHK.TRANS64.TRYWAIT P0, [R0+URZ+0x80], R3 ;  /* 0x00008003000075a7 */ /* 0x0044e400080011ff */
[----:B---3--:R-:W-:Y:S05]  /*c080*/  @!P0 NANOSLEEP.SYNCS 0x989680 ;  /* 0x009896800000895d */ /* 0x008fea0003900000 */
[----:B------:R-:W3:Y:S02]  /*c090*/  @!P0 SYNCS.PHASECHK.TRANS64 P0, [R0+URZ+0x80], R3 ;  /* 0x00008003000085a7 */ /* 0x000ee400080010ff */
[----:B---3--:R-:W-:Y:S05]  /*c0a0*/  @!P0 BRA `(.L_x_98) ;  /* 0xfffffffc00f08947 */ /* 0x008fea000383ffff */
[----:B------:R-:W-:Y:S05]  /*c0b0*/  BRA `(.L_x_180) ;  /* 0xffffff9000307947 */ /* 0x000fea000383ffff */
.L_x_109:
[----:B-1----:R1:W3:Y:S02]  /*c0c0*/  SYNCS.PHASECHK.TRANS64.TRYWAIT P1, [R3+URZ+0x30], R0 ;  /* 0x00003000030075a7 */ /* 0x0022e400080211ff */
[----:B---3--:R-:W-:Y:S05]  /*c0d0*/  @!P1 NANOSLEEP.SYNCS 0x989680 ;  /* 0x009896800000995d */ /* 0x008fea0003900000 */
[----:B------:R-:W3:Y:S02]  /*c0e0*/  @!P1 SYNCS.PHASECHK.TRANS64 P1, [R3+URZ+0x30], R0 ;  /* 0x00003000030095a7 */ /* 0x000ee400080210ff */
[----:B---3--:R-:W-:Y:S05]  /*c0f0*/  @!P1 BRA `(.L_x_109) ;  /* 0xfffffffc00f09947 */ /* 0x008fea000383ffff */
[----:B------:R-:W-:Y:S05]  /*c100*/  BRA `(.L_x_108) ;  /* 0xffffff9c00587947 */ /* 0x000fea000383ffff */
.L_x_111:
[----:B---3--:R3:W4:Y:S02]  /*c110*/  SYNCS.PHASECHK.TRANS64.TRYWAIT P0, [R171+URZ+0xa0], R2 ;  /* 0x0000a002ab0075a7 */ /* 0x00872400080011ff */
[----:B----4-:R-:W-:Y:S05]  /*c120*/  @!P0 NANOSLEEP.SYNCS 0x989680 ;  /* 0x009896800000895d */ /* 0x010fea0003900000 */
[----:B------:R-:W4:Y:S02]  /*c130*/  @!P0 SYNCS.PHASECHK.TRANS64 P0, [R171+URZ+0xa0], R2 ;  /* 0x0000a002ab0085a7 */ /* 0x000f2400080010ff */
[----:B----4-:R-:W-:Y:S05]  /*c140*/  @!P0 BRA `(.L_x_111) ;  /* 0xfffffffc00f08947 */ /* 0x010fea000383ffff */
[----:B------:R-:W-:Y:S05]  /*c150*/  BRA `(.L_x_110) ;  /* 0xffffff9c00b47947 */ /* 0x000fea000383ffff */
.L_x_119:
[----:B--2---:R2:W3:Y:S02]  /*c160*/  SYNCS.PHASECHK.TRANS64.TRYWAIT P0, [R117+URZ+0x30], R0 ;  /* 0x00003000750075a7 */ /* 0x0044e400080011ff */
[----:B---3--:R-:W-:Y:S05]  /*c170*/  @!P0 NANOSLEEP.SYNCS 0x989680 ;  /* 0x009896800000895d */ /* 0x008fea0003900000 */
[----:B------:R-:W3:Y:S02]  /*c180*/  @!P0 SYNCS.PHASECHK.TRANS64 P0, [R117+URZ+0x30], R0 ;  /* 0x00003000750085a7 */ /* 0x000ee400080010ff */
[----:B---3--:R-:W-:Y:S05]  /*c190*/  @!P0 BRA `(.L_x_119) ;  /* 0xfffffffc00f08947 */ /* 0x008fea000383ffff */
[----:B------:R-:W-:Y:S05]  /*c1a0*/  BRA `(.L_x_118) ;  /* 0xffffffb000b87947 */ /* 0x000fea000383ffff */
.L_x_127:
[----:B--2---:R2:W3:Y:S02]  /*c1b0*/  SYNCS.PHASECHK.TRANS64.TRYWAIT P0, [R0+URZ+0x30], R7 ;  /* 0x00003007000075a7 */ /* 0x0044e400080011ff */
[----:B---3--:R-:W-:Y:S05]  /*c1c0*/  @!P0 NANOSLEEP.SYNCS 0x989680 ;  /* 0x009896800000895d */ /* 0x008fea0003900000 */
[----:B------:R-:W3:Y:S02]  /*c1d0*/  @!P0 SYNCS.PHASECHK.TRANS64 P0, [R0+URZ+0x30], R7 ;  /* 0x00003007000085a7 */ /* 0x000ee400080010ff */
[----:B---3--:R-:W-:Y:S05]  /*c1e0*/  @!P0 BRA `(.L_x_127) ;  /* 0xfffffffc00f08947 */ /* 0x008fea000383ffff */
[----:B------:R-:W-:Y:S05]  /*c1f0*/  BRA `(.L_x_126) ;  /* 0xffffffc8000c7947 */ /* 0x000fea000383ffff */
.L_x_135:
[----:B--2---:R2:W3:Y:S02]  /*c200*/  SYNCS.PHASECHK.TRANS64.TRYWAIT P0, [R0+URZ+0x30], R5 ;  /* 0x00003005000075a7 */ /* 0x0044e400080011ff */
[----:B---3--:R-:W-:Y:S05]  /*c210*/  @!P0 NANOSLEEP.SYNCS 0x989680 ;  /* 0x009896800000895d */ /* 0x008fea0003900000 */
[----:B------:R-:W3:Y:S02]  /*c220*/  @!P0 SYNCS.PHASECHK.TRANS64 P0, [R0+URZ+0x30], R5 ;  /* 0x00003005000085a7 */ /* 0x000ee400080010ff */
[----:B---3--:R-:W-:Y:S05]  /*c230*/  @!P0 BRA `(.L_x_135) ;  /* 0xfffffffc00f08947 */ /* 0x008fea000383ffff */
[----:B------:R-:W-:Y:S05]  /*c240*/  BRA `(.L_x_134) ;  /* 0xffffffdc006c7947 */ /* 0x000fea000383ffff */
        .weak           $__internal_0_$__cuda_sm10x_tcgen05_guardrail_trap_col_being_dealloced_not_returned_by_alloc
        .type           $__internal_0_$__cuda_sm10x_tcgen05_guardrail_trap_col_being_dealloced_not_returned_by_alloc,@function
        .size           $__internal_0_$__cuda_sm10x_tcgen05_guardrail_trap_col_being_dealloced_not_returned_by_alloc,($__internal_1_$__cuda_sm10x_tcgen05_guardrail_trap_phase_invalid_during_alloc - $__internal_0_$__cuda_sm10x_tcgen05_guardrail_trap_col_being_dealloced_not_returned_by_alloc)
$__internal_0_$__cuda_sm10x_tcgen05_guardrail_trap_col_being_dealloced_not_returned_by_alloc:
[----:B------:R-:W-:Y:S05]  /*c250*/  BPT.TRAP 0x1 ;  /* 0x000000040000795c */ /* 0x000fea0000300000 */
[----:B------:R-:W-:-:S04]  /*c260*/  HFMA2 R3, -RZ, RZ, 0, 0 ;  /* 0x00000000ff037431 */ /* 0x000fc800000001ff */
[----:B------:R-:W-:Y:S05]  /*c270*/  RET.REL.NODEC R2 `(_ZN7cutlass13device_kernelINS_4gemm6kernel13GemmUniversalIN4cute5tupleIJiiiiEEENS1_10collective13CollectiveMmaINS1_35MainloopSm100TmaUmmaWarpSpecializedILi3ELi2ELi2ENS5_IJNS4_1CILi2EEENSA_ILi1EEESC_EEEEENS5_IJNSA_ILi256EEESF_NSA_ILi64EEEEEEaNS5_IJlSC_lEEEaSI_NS4_8TiledMMAINS4_8MMA_AtomIJNS4_21SM100_MMA_S8_2x1SM_SSIaaiLi256ELi256ELNS4_4UMMA5MajorE0ELSN_0ELNSM_8SaturateE0EEEEEENS4_6LayoutINS5_IJSC_SC_SC_EEENS5_IJNSA_ILi0EEEST_ST_EEEEENS5_IJNS4_10UnderscoreESW_SW_EEEEENS4_18SM100_TMA_2SM_LOADENS4_14ComposedLayoutINS4_7SwizzleILi2ELi4ELi3EEENS4_18smem_ptr_flag_bitsILi8EEENSR_INS5_IJNSA_ILi8EEESG_EEENS5_IJSG_SC_EEEEEEEvNS4_8identityESZ_S19_vS1A_EENS_8epilogue10collective18CollectiveEpilogueINS1C_23Sm100TmaWarpSpecializedILi4ELi2ELi64ELb0ELb0EEEJNS5_IJNSA_ILi128EEESF_SG_EEENS5_IJNSR_IS1H_SC_EENSR_ISG_SC_EEEEEaSI_aSI_NS1C_6fusion15FusionCallbacksIS1G_NS1M_17LinearCombinationIaiaiLNS_15FloatRoundStyleE2EEES1I_S1L_JEEENS4_5SM1004TMEM4LOAD26SM100_TMEM_LOAD_32dp32b64xENS4_13SM90_TMA_LOADES19_NS4_39AutoVectorizingCopyWithAssumedAlignmentILi128EEENS4_14SM90_TMA_STOREES19_S1Y_S1Y_EEEvvEEEEvNT_6ParamsE) ;  /* 0xffffff3c02607950 */ /* 0x000fea0003c3ffff */
        .weak           $__internal_1_$__cuda_sm10x_tcgen05_guardrail_trap_phase_invalid_during_alloc
        .type           $__internal_1_$__cuda_sm10x_tcgen05_guardrail_trap_phase_invalid_during_alloc,@function
        .size           $__internal_1_$__cuda_sm10x_tcgen05_guardrail_trap_phase_invalid_during_alloc,($__internal_2_$__cuda_sm10x_tcgen05_guardrail_trap_unallocated_columns_being_dealloced - $__internal_1_$__cuda_sm10x_tcgen05_guardrail_trap_phase_invalid_during_alloc)
$__internal_1_$__cuda_sm10x_tcgen05_guardrail_trap_phase_invalid_during_alloc:
[----:B------:R-:W-:Y:S05]  /*c280*/  BPT.TRAP 0x1 ;  /* 0x000000040000795c */ /* 0x000fea0000300000 */
[----:B------:R-:W-:-:S04]  /*c290*/  MOV R3, 0x0 ;  /* 0x0000000000037802 */ /* 0x000fc80000000f00 */
[----:B------:R-:W-:Y:S05]  /*c2a0*/  RET.REL.NODEC R2 `(_ZN7cutlass13device_kernelINS_4gemm6kernel13GemmUniversalIN4cute5tupleIJiiiiEEENS1_10collective13CollectiveMmaINS1_35MainloopSm100TmaUmmaWarpSpecializedILi3ELi2ELi2ENS5_IJNS4_1CILi2EEENSA_ILi1EEESC_EEEEENS5_IJNSA_ILi256EEESF_NSA_ILi64EEEEEEaNS5_IJlSC_lEEEaSI_NS4_8TiledMMAINS4_8MMA_AtomIJNS4_21SM100_MMA_S8_2x1SM_SSIaaiLi256ELi256ELNS4_4UMMA5MajorE0ELSN_0ELNSM_8SaturateE0EEEEEENS4_6LayoutINS5_IJSC_SC_SC_EEENS5_IJNSA_ILi0EEEST_ST_EEEEENS5_IJNS4_10UnderscoreESW_SW_EEEEENS4_18SM100_TMA_2SM_LOADENS4_14ComposedLayoutINS4_7SwizzleILi2ELi4ELi3EEENS4_18smem_ptr_flag_bitsILi8EEENSR_INS5_IJNSA_ILi8EEESG_EEENS5_IJSG_SC_EEEEEEEvNS4_8identityESZ_S19_vS1A_EENS_8epilogue10collective18CollectiveEpilogueINS1C_23Sm100TmaWarpSpecializedILi4ELi2ELi64ELb0ELb0EEEJNS5_IJNSA_ILi128EEESF_SG_EEENS5_IJNSR_IS1H_SC_EENSR_ISG_SC_EEEEEaSI_aSI_NS1C_6fusion15FusionCallbacksIS1G_NS1M_17LinearCombinationIaiaiLNS_15FloatRoundStyleE2EEES1I_S1L_JEEENS4_5SM1004TMEM4LOAD26SM100_TMEM_LOAD_32dp32b64xENS4_13SM90_TMA_LOADES19_NS4_39AutoVectorizingCopyWithAssumedAlignmentILi128EEENS4_14SM90_TMA_STOREES19_S1Y_S1Y_EEEvvEEEEvNT_6ParamsE) ;  /* 0xffffff3c02547950 */ /* 0x000fea0003c3ffff */
        .weak           $__internal_2_$__cuda_sm10x_tcgen05_guardrail_trap_unallocated_columns_being_dealloced
        .type           $__internal_2_$__cuda_sm10x_tcgen05_guardrail_trap_unallocated_columns_being_dealloced,@function
        .size           $__internal_2_$__cuda_sm10x_tcgen05_guardrail_trap_unallocated_columns_being_dealloced,(.L_x_182 - $__internal_2_$__cuda_sm10x_tcgen05_guardrail_trap_unallocated_columns_being_dealloced)
$__internal_2_$__cuda_sm10x_tcgen05_guardrail_trap_unallocated_columns_being_dealloced:
[----:B------:R-:W-:Y:S05]  /*c2b0*/  BPT.TRAP 0x1 ;  /* 0x000000040000795c */ /* 0x000fea0000300000 */
[----:B------:R-:W-:-:S04]  /*c2c0*/  HFMA2 R3, -RZ, RZ, 0, 0 ;  /* 0x00000000ff037431 */ /* 0x000fc800000001ff */
[----:B------:R-:W-:Y:S05]  /*c2d0*/  RET.REL.NODEC R2 `(_ZN7cutlass13device_kernelINS_4gemm6kernel13GemmUniversalIN4cute5tupleIJiiiiEEENS1_10collective13CollectiveMmaINS1_35MainloopSm100TmaUmmaWarpSpecializedILi3ELi2ELi2ENS5_IJNS4_1CILi2EEENSA_ILi1EEESC_EEEEENS5_IJNSA_ILi256EEESF_NSA_ILi64EEEEEEaNS5_IJlSC_lEEEaSI_NS4_8TiledMMAINS4_8MMA_AtomIJNS4_21SM100_MMA_S8_2x1SM_SSIaaiLi256ELi256ELNS4_4UMMA5MajorE0ELSN_0ELNSM_8SaturateE0EEEEEENS4_6LayoutINS5_IJSC_SC_SC_EEENS5_IJNSA_ILi0EEEST_ST_EEEEENS5_IJNS4_10UnderscoreESW_SW_EEEEENS4_18SM100_TMA_2SM_LOADENS4_14ComposedLayoutINS4_7SwizzleILi2ELi4ELi3EEENS4_18smem_ptr_flag_bitsILi8EEENSR_INS5_IJNSA_ILi8EEESG_EEENS5_IJSG_SC_EEEEEEEvNS4_8identityESZ_S19_vS1A_EENS_8epilogue10collective18CollectiveEpilogueINS1C_23Sm100TmaWarpSpecializedILi4ELi2ELi64ELb0ELb0EEEJNS5_IJNSA_ILi128EEESF_SG_EEENS5_IJNSR_IS1H_SC_EENSR_ISG_SC_EEEEEaSI_aSI_NS1C_6fusion15FusionCallbacksIS1G_NS1M_17LinearCombinationIaiaiLNS_15FloatRoundStyleE2EEES1I_S1L_JEEENS4_5SM1004TMEM4LOAD26SM100_TMEM_LOAD_32dp32b64xENS4_13SM90_TMA_LOADES19_NS4_39AutoVectorizingCopyWithAssumedAlignmentILi128EEENS4_14SM90_TMA_STOREES19_S1Y_S1Y_EEEvvEEEEvNT_6ParamsE) ;  /* 0xffffff3c02487950 */ /* 0x000fea0003c3ffff */
.L_x_181:
[----:B------:R-:W-:-:S00]  /*c2e0*/  BRA `(.L_x_181) ;  /* 0xfffffffc00fc7947 */ /* 0x000fc0000383ffff */
[----:B------:R-:W-:-:S00]  /*c2f0*/  NOP ;  /* 0x0000000000007918 */ /* 0x000fc00000000000 */
        /* <DEDUP_REMOVED lines=8> */
.L_x_182:


//--------------------- .nv.global.init           --------------------------
	.section	.nv.global.init,"aw",@progbits
.nv.global.init:
	.type		$str$27,@object
	.size		$str$27,($str$28 - $str$27)
$str$27:
        /*0000*/ 	.byte	0x28, 0x61, 0x64, 0x64, 0x72, 0x65, 0x73, 0x73, 0x20, 0x26, 0x20, 0x6d, 0x61, 0x73, 0x6b, 0x29
        /*0010*/ 	.byte	0x20, 0x3d, 0x3d, 0x20, 0x30, 0x00
	.type		$str$28,@object
	.size		$str$28,($str$26 - $str$28)
$str$28:
        /*0016*/ 	.byte	0x2f, 0x74, 0x6d, 0x70, 0x2f, 0x63, 0x75, 0x74, 0x6c, 0x61, 0x73, 0x73, 0x5f, 0x73, 0x77, 0x65
        /*0026*/ 	.byte	0x65, 0x70, 0x5f, 0x73, 0x72, 0x63, 0x2f, 0x69, 0x6e, 0x63, 0x6c, 0x75, 0x64, 0x65, 0x2f, 0x63
        /*0036*/ 	.byte	0x75, 0x74, 0x65, 0x2f, 0x70, 0x6f, 0x69, 0x6e, 0x74, 0x65, 0x72, 0x5f, 0x66, 0x6c, 0x61, 0x67
        /*0046*/ 	.byte	0x67, 0x65, 0x64, 0x2e, 0x68, 0x70, 0x70, 0x00
	.type		$str$26,@object
	.size		$str$26,($str$25 - $str$26)
$str$26:
        /*004e*/ 	.byte	0x2f, 0x74, 0x6d, 0x70, 0x2f, 0x63, 0x75, 0x74, 0x6c, 0x61, 0x73, 0x73, 0x5f, 0x73, 0x77, 0x65
        /*005e*/ 	.byte	0x65, 0x70, 0x5f, 0x73, 0x72, 0x63, 0x2f, 0x69, 0x6e, 0x63, 0x6c, 0x75, 0x64, 0x65, 0x2f, 0x63
        /*006e*/ 	.byte	0x75, 0x74, 0x65, 0x2f, 0x61, 0x74, 0x6f, 0x6d, 0x2f, 0x63, 0x6f, 0x70, 0x79, 0x5f, 0x74, 0x72
        /*007e*/ 	.byte	0x61, 0x69, 0x74, 0x73, 0x5f, 0x73, 0x6d, 0x31, 0x30, 0x30, 0x2e, 0x68, 0x70, 0x70, 0x00
	.type		$str$25,@object
	.size		$str$25,(__unnamed_1 - $str$25)
$str$25:
        /*008d*/ 	.byte	0x28, 0x28, 0x75, 0x69, 0x6e, 0x74, 0x33, 0x32, 0x5f, 0x74, 0x28, 0x74, 0x68, 0x72, 0x65, 0x61
        /*009d*/ 	.byte	0x64, 0x49, 0x64, 0x78, 0x2e, 0x78, 0x29, 0x20, 0x2f, 0x20, 0x33, 0x32, 0x29, 0x20, 0x25, 0x20
        /*00ad*/ 	.byte	0x34, 0x29, 0x20, 0x3d, 0x3d, 0x20, 0x28, 0x28, 0x28, 0x74, 0x6d, 0x65, 0x6d, 0x5f, 0x61, 0x64
        /*00bd*/ 	.byte	0x64, 0x72, 0x20, 0x3e, 0x3e, 0x20, 0x31, 0x36, 0x29, 0x20, 0x2f, 0x20, 0x33, 0x32, 0x29, 0x20
        /*00cd*/ 	.byte	0x25, 0x20, 0x34, 0x29, 0x00
	.type		__unnamed_1,@object
	.size		__unnamed_1,(__unnamed_2 - __unnamed_1)
__unnamed_1:
        /*00d2*/ 	.byte	0x61, 0x75, 0x74, 0x6f, 0x20, 0x63, 0x75, 0x74, 0x65, 0x3a, 0x3a, 0x61, 0x73, 0x5f, 0x70, 0x6f
        /* <DEDUP_REMOVED lines=24> */
        /*0262*/ 	.byte	0x5d, 0x00
	.type		__unnamed_2,@object
	.size		__unnamed_2,(__unnamed_3 - __unnamed_2)
__unnamed_2:
        /* <DEDUP_REMOVED lines=26> */
	.type		__unnamed_3,@object
	.size		__unnamed_3,(.L_3 - __unnamed_3)
__unnamed_3:
        /* <DEDUP_REMOVED lines=42> */
        /*0696*/ 	.byte	0x43, 0x3c, 0x30, 0x3e, 0x3e, 0x3e, 0x3e, 0x5d, 0x00
.L_3:


//--------------------- .nv.shared._ZN7cutlass13device_kernelINS_4gemm6kernel13GemmUniversalIN4cute5tupleIJiiiiEEENS1_10collective13CollectiveMmaINS1_35MainloopSm100TmaUmmaWarpSpecializedILi3ELi2ELi2ENS5_IJNS4_1CILi2EEENSA_ILi1EEESC_EEEEENS5_IJNSA_ILi256EEESF_NSA_ILi64EEEEEEaNS5_IJlSC_lEEEaSI_NS4_8TiledMMAINS4_8MMA_AtomIJNS4_21SM100_MMA_S8_2x1SM_SSIaaiLi256ELi256ELNS4_4UMMA5MajorE0ELSN_0ELNSM_8SaturateE0EEEEEENS4_6LayoutINS5_IJSC_SC_SC_EEENS5_IJNSA_ILi0EEEST_ST_EEEEENS5_IJNS4_10UnderscoreESW_SW_EEEEENS4_18SM100_TMA_2SM_LOADENS4_14ComposedLayoutINS4_7SwizzleILi2ELi4ELi3EEENS4_18smem_ptr_flag_bitsILi8EEENSR_INS5_IJNSA_ILi8EEESG_EEENS5_IJSG_SC_EEEEEEEvNS4_8identityESZ_S19_vS1A_EENS_8epilogue10collective18CollectiveEpilogueINS1C_23Sm100TmaWarpSpecializedILi4ELi2ELi64ELb0ELb0EEEJNS5_IJNSA_ILi128EEESF_SG_EEENS5_IJNSR_IS1H_SC_EENSR_ISG_SC_EEEEEaSI_aSI_NS1C_6fusion15FusionCallbacksIS1G_NS1M_17LinearCombinationIaiaiLNS_15FloatRoundStyleE2EEES1I_S1L_JEEENS4_5SM1004TMEM4LOAD26SM100_TMEM_LOAD_32dp32b64xENS4_13SM90_TMA_LOADES19_NS4_39AutoVectorizingCopyWithAssumedAlignmentILi128EEENS4_14SM90_TMA_STOREES19_S1Y_S1Y_EEEvvEEEEvNT_6ParamsE --------------------------
	.section	.nv.shared._ZN7cutlass13device_kernelINS_4gemm6kernel13GemmUniversalIN4cute5tupleIJiiiiEEENS1_10collective13CollectiveMmaINS1_35MainloopSm100TmaUmmaWarpSpecializedILi3ELi2ELi2ENS5_IJNS4_1CILi2EEENSA_ILi1EEESC_EEEEENS5_IJNSA_ILi256EEESF_NSA_ILi64EEEEEEaNS5_IJlSC_lEEEaSI_NS4_8TiledMMAINS4_8MMA_AtomIJNS4_21SM100_MMA_S8_2x1SM_SSIaaiLi256ELi256ELNS4_4UMMA5MajorE0ELSN_0ELNSM_8SaturateE0EEEEEENS4_6LayoutINS5_IJSC_SC_SC_EEENS5_IJNSA_ILi0EEEST_ST_EEEEENS5_IJNS4_10UnderscoreESW_SW_EEEEENS4_18SM100_TMA_2SM_LOADENS4_14ComposedLayoutINS4_7SwizzleILi2ELi4ELi3EEENS4_18smem_ptr_flag_bitsILi8EEENSR_INS5_IJNSA_ILi8EEESG_EEENS5_IJSG_SC_EEEEEEEvNS4_8identityESZ_S19_vS1A_EENS_8epilogue10collective18CollectiveEpilogueINS1C_23Sm100TmaWarpSpecializedILi4ELi2ELi64ELb0ELb0EEEJNS5_IJNSA_ILi128EEESF_SG_EEENS5_IJNSR_IS1H_SC_EENSR_ISG_SC_EEEEEaSI_aSI_NS1C_6fusion15FusionCallbacksIS1G_NS1M_17LinearCombinationIaiaiLNS_15FloatRoundStyleE2EEES1I_S1L_JEEENS4_5SM1004TMEM4LOAD26SM100_TMEM_LOAD_32dp32b64xENS4_13SM90_TMA_LOADES19_NS4_39AutoVectorizingCopyWithAssumedAlignmentILi128EEENS4_14SM90_TMA_STOREES19_S1Y_S1Y_EEEvvEEEEvNT_6ParamsE,"aw",@nobits
	.sectionflags	@""
	.align	16
	.zero		1024


//--------------------- .nv.shared.reserved.0     --------------------------
	.section	.nv.shared.reserved.0,"aw",@nobits
	.weak		__nv_reservedSMEM_offset_0_alias
	.size		__nv_reservedSMEM_offset_0_alias, 0, 64
	.other		__nv_reservedSMEM_offset_0_alias,@"STO_CUDA_RESERVED_SHARED STV_DEFAULT"
__nv_reservedSMEM_offset_0_alias:
	.zero		0
.nv.shared.reserved.0:
	.zero		64
	.weak		__nv_reservedSMEM_tcgen05_partition
	.type		__nv_reservedSMEM_tcgen05_partition,@object
	.size		__nv_reservedSMEM_tcgen05_partition,(.L_0 - __nv_reservedSMEM_tcgen05_partition)
__nv_reservedSMEM_tcgen05_partition:
	.zero		32
.L_0:


//--------------------- .nv.global                --------------------------
	.section	.nv.global,"aw",@nobits
.nv.global:
	.type		_ZN39_INTERNAL_77083526_4_k_cu_29874f8e_95244cute1_E,@object
	.size		_ZN39_INTERNAL_77083526_4_k_cu_29874f8e_95244cute1_E,(_ZN39_INTERNAL_77083526_4_k_cu_29874f8e_95244cuda3std3__45__cpo6cbeginE - _ZN39_INTERNAL_77083526_4_k_cu_29874f8e_95244cute1_E)
_ZN39_INTERNAL_77083526_4_k_cu_29874f8e_95244cute1_E:
	.zero		1
	.type		_ZN39_INTERNAL_77083526_4_k_cu_29874f8e_95244cuda3std3__45__cpo6cbeginE,@object
	.size		_ZN39_INTERNAL_77083526_4_k_cu_29874f8e_95244cuda3std3__45__cpo6cbeginE,(_ZN39_INTERNAL_77083526_4_k_cu_29874f8e_95244cuda3std3__48in_placeE - _ZN39_INTERNAL_77083526_4_k_cu_29874f8e_95244cuda3std3__45__cpo6cbeginE)
_ZN39_INTERNAL_77083526_4_k_cu_29874f8e_95244cuda3std3__45__cpo6cbeginE:
	.zero		1
	.type		_ZN39_INTERNAL_77083526_4_k_cu_29874f8e_95244cuda3std3__48in_placeE,@object
	.size		_ZN39_INTERNAL_77083526_4_k_cu_29874f8e_95244cuda3std3__48in_placeE,(_ZN39_INTERNAL_77083526_4_k_cu_29874f8e_95244cuda3std6ranges3__45__cpo9iter_moveE - _ZN39_INTERNAL_77083526_4_k_cu_29874f8e_95244cuda3std3__48in_placeE)
_ZN39_INTERNAL_77083526_4_k_cu_29874f8e_95244cuda3std3__48in_placeE:
	.zero		1
	.type		_ZN39_INTERNAL_77083526_4_k_cu_29874f8e_95244cuda3std6ranges3__45__cpo9iter_moveE,@object
	.size		_ZN39_INTERNAL_77083526_4_k_cu_29874f8e_95244cuda3std6ranges3__45__cpo9iter_moveE,(_ZN39_INTERNAL_77083526_4_k_cu_29874f8e_95244cuda3std3__45__cpo5beginE - _ZN39_INTERNAL_77083526_4_k_cu_29874f8e_95244cuda3std6ranges3__45__cpo9iter_moveE)
_ZN39_INTERNAL_77083526_4_k_cu_29874f8e_95244cuda3std6ranges3__45__cpo9iter_moveE:
	.zero		1
	.type		_ZN39_INTERNAL_77083526_4_k_cu_29874f8e_95244cuda3std3__45__cpo5beginE,@object
	.size		_ZN39_INTERNAL_77083526_4_k_cu_29874f8e_95244cuda3std3__45__cpo5beginE,(_ZN39_INTERNAL_77083526_4_k_cu_29874f8e_95244cuda3std3__441_GLOBAL__N__77083526_4_k_cu_29874f8e_95246ignoreE - _ZN39_INTERNAL_77083526_4_k_cu_29874f8e_95244cuda3std3__45__cpo5beginE)
_ZN39_INTERNAL_77083526_4_k_cu_29874f8e_95244cuda3std3__45__cpo5beginE:
	.zero		1
	.type		_ZN39_INTERNAL_77083526_4_k_cu_29874f8e_95244cuda3std3__441_GLOBAL__N__77083526_4_k_cu_29874f8e_95246ignoreE,@object
	.size		_ZN39_INTERNAL_77083526_4_k_cu_29874f8e_95244cuda3std3__441_GLOBAL__N__77083526_4_k_cu_29874f8e_95246ignoreE,(_ZN39_INTERNAL_77083526_4_k_cu_29874f8e_95244cute7productE - _ZN39_INTERNAL_77083526_4_k_cu_29874f8e_95244cuda3std3__441_GLOBAL__N__77083526_4_k_cu_29874f8e_95246ignoreE)
_ZN39_INTERNAL_77083526_4_k_cu_29874f8e_95244cuda3std3__441_GLOBAL__N__77083526_4_k_cu_29874f8e_95246ignoreE:
	.zero		1
	.type		_ZN39_INTERNAL_77083526_4_k_cu_29874f8e_95244cute7productE,@object
	.size		_ZN39_INTERNAL_77083526_4_k_cu_29874f8e_95244cute7productE,(_ZN39_INTERNAL_77083526_4_k_cu_29874f8e_95244cuda3std3__45__cpo3endE - _ZN39_INTERNAL_77083526_4_k_cu_29874f8e_95244cute7productE)
_ZN39_INTERNAL_77083526_4_k_cu_29874f8e_95244cute7productE:
	.zero		1
	.type		_ZN39_INTERNAL_77083526_4_k_cu_29874f8e_95244cuda3std3__45__cpo3endE,@object
	.size		_ZN39_INTERNAL_77083526_4_k_cu_29874f8e_95244cuda3std3__45__cpo3endE,(_ZN39_INTERNAL_77083526_4_k_cu_29874f8e_95244cuda3std3__419piecewise_constructE - _ZN39_INTERNAL_77083526_4_k_cu_29874f8e_95244cuda3std3__45__cpo3endE)
_ZN39_INTERNAL_77083526_4_k_cu_29874f8e_95244cuda3std3__45__cpo3endE:
	.zero		1
	.type		_ZN39_INTERNAL_77083526_4_k_cu_29874f8e_95244cuda3std3__419piecewise_constructE,@object
	.size		_ZN39_INTERNAL_77083526_4_k_cu_29874f8e_95244cuda3std3__419piecewise_constructE,(_ZN39_INTERNAL_77083526_4_k_cu_29874f8e_95244cuda3std3__45__cpo4cendE - _ZN39_INTERNAL_77083526_4_k_cu_29874f8e_95244cuda3std3__419piecewise_constructE)
_ZN39_INTERNAL_77083526_4_k_cu_29874f8e_95244cuda3std3__419piecewise_constructE:
	.zero		1
	.type		_ZN39_INTERNAL_77083526_4_k_cu_29874f8e_95244cuda3std3__45__cpo4cendE,@object
	.size		_ZN39_INTERNAL_77083526_4_k_cu_29874f8e_95244cuda3std3__45__cpo4cendE,(_ZN39_INTERNAL_77083526_4_k_cu_29874f8e_95244cuda3std6ranges3__45__cpo4swapE - _ZN39_INTERNAL_77083526_4_k_cu_29874f8e_95244cuda3std3__45__cpo4cendE)
_ZN39_INTERNAL_77083526_4_k_cu_29874f8e_95244cuda3std3__45__cpo4cendE:
	.zero		1
	.type		_ZN39_INTERNAL_77083526_4_k_cu_29874f8e_95244cuda3std6ranges3__45__cpo4swapE,@object
	.size		_ZN39_INTERNAL_77083526_4_k_cu_29874f8e_95244cuda3std6ranges3__45__cpo4swapE,(.L_11 - _ZN39_INTERNAL_77083526_4_k_cu_29874f8e_95244cuda3std6ranges3__45__cpo4swapE)
_ZN39_INTERNAL_77083526_4_k_cu_29874f8e_95244cuda3std6ranges3__45__cpo4swapE:
	.zero		1
.L_11:


//--------------------- .nv.constant0._ZN7cutlass13device_kernelINS_4gemm6kernel13GemmUniversalIN4cute5tupleIJiiiiEEENS1_10collective13CollectiveMmaINS1_35MainloopSm100TmaUmmaWarpSpecializedILi3ELi2ELi2ENS5_IJNS4_1CILi2EEENSA_ILi1EEESC_EEEEENS5_IJNSA_ILi256EEESF_NSA_ILi64EEEEEEaNS5_IJlSC_lEEEaSI_NS4_8TiledMMAINS4_8MMA_AtomIJNS4_21SM100_MMA_S8_2x1SM_SSIaaiLi256ELi256ELNS4_4UMMA5MajorE0ELSN_0ELNSM_8SaturateE0EEEEEENS4_6LayoutINS5_IJSC_SC_SC_EEENS5_IJNSA_ILi0EEEST_ST_EEEEENS5_IJNS4_10UnderscoreESW_SW_EEEEENS4_18SM100_TMA_2SM_LOADENS4_14ComposedLayoutINS4_7SwizzleILi2ELi4ELi3EEENS4_18smem_ptr_flag_bitsILi8EEENSR_INS5_IJNSA_ILi8EEESG_EEENS5_IJSG_SC_EEEEEEEvNS4_8identityESZ_S19_vS1A_EENS_8epilogue10collective18CollectiveEpilogueINS1C_23Sm100TmaWarpSpecializedILi4ELi2ELi64ELb0ELb0EEEJNS5_IJNSA_ILi128EEESF_SG_EEENS5_IJNSR_IS1H_SC_EENSR_ISG_SC_EEEEEaSI_aSI_NS1C_6fusion15FusionCallbacksIS1G_NS1M_17LinearCombinationIaiaiLNS_15FloatRoundStyleE2EEES1I_S1L_JEEENS4_5SM1004TMEM4LOAD26SM100_TMEM_LOAD_32dp32b64xENS4_13SM90_TMA_LOADES19_NS4_39AutoVectorizingCopyWithAssumedAlignmentILi128EEENS4_14SM90_TMA_STOREES19_S1Y_S1Y_EEEvvEEEEvNT_6ParamsE --------------------------
	.section	.nv.constant0._ZN7cutlass13device_kernelINS_4gemm6kernel13GemmUniversalIN4cute5tupleIJiiiiEEENS1_10collective13CollectiveMmaINS1_35MainloopSm100TmaUmmaWarpSpecializedILi3ELi2ELi2ENS5_IJNS4_1CILi2EEENSA_ILi1EEESC_EEEEENS5_IJNSA_ILi256EEESF_NSA_ILi64EEEEEEaNS5_IJlSC_lEEEaSI_NS4_8TiledMMAINS4_8MMA_AtomIJNS4_21SM100_MMA_S8_2x1SM_SSIaaiLi256ELi256ELNS4_4UMMA5MajorE0ELSN_0ELNSM_8SaturateE0EEEEEENS4_6LayoutINS5_IJSC_SC_SC_EEENS5_IJNSA_ILi0EEEST_ST_EEEEENS5_IJNS4_10UnderscoreESW_SW_EEEEENS4_18SM100_TMA_2SM_LOADENS4_14ComposedLayoutINS4_7SwizzleILi2ELi4ELi3EEENS4_18smem_ptr_flag_bitsILi8EEENSR_INS5_IJNSA_ILi8EEESG_EEENS5_IJSG_SC_EEEEEEEvNS4_8identityESZ_S19_vS1A_EENS_8epilogue10collective18CollectiveEpilogueINS1C_23Sm100TmaWarpSpecializedILi4ELi2ELi64ELb0ELb0EEEJNS5_IJNSA_ILi128EEESF_SG_EEENS5_IJNSR_IS1H_SC_EENSR_ISG_SC_EEEEEaSI_aSI_NS1C_6fusion15FusionCallbacksIS1G_NS1M_17LinearCombinationIaiaiLNS_15FloatRoundStyleE2EEES1I_S1L_JEEENS4_5SM1004TMEM4LOAD26SM100_TMEM_LOAD_32dp32b64xENS4_13SM90_TMA_LOADES19_NS4_39AutoVectorizingCopyWithAssumedAlignmentILi128EEENS4_14SM90_TMA_STOREES19_S1Y_S1Y_EEEvvEEEEvNT_6ParamsE,"a",@progbits
	.sectionflags	@""
	.align	4
.nv.constant0._ZN7cutlass13device_kernelINS_4gemm6kernel13GemmUniversalIN4cute5tupleIJiiiiEEENS1_10collective13CollectiveMmaINS1_35MainloopSm100TmaUmmaWarpSpecializedILi3ELi2ELi2ENS5_IJNS4_1CILi2EEENSA_ILi1EEESC_EEEEENS5_IJNSA_ILi256EEESF_NSA_ILi64EEEEEEaNS5_IJlSC_lEEEaSI_NS4_8TiledMMAINS4_8MMA_AtomIJNS4_21SM100_MMA_S8_2x1SM_SSIaaiLi256ELi256ELNS4_4UMMA5MajorE0ELSN_0ELNSM_8SaturateE0EEEEEENS4_6LayoutINS5_IJSC_SC_SC_EEENS5_IJNSA_ILi0EEEST_ST_EEEEENS5_IJNS4_10UnderscoreESW_SW_EEEEENS4_18SM100_TMA_2SM_LOADENS4_14ComposedLayoutINS4_7SwizzleILi2ELi4ELi3EEENS4_18smem_ptr_flag_bitsILi8EEENSR_INS5_IJNSA_ILi8EEESG_EEENS5_IJSG_SC_EEEEEEEvNS4_8identityESZ_S19_vS1A_EENS_8epilogue10collective18CollectiveEpilogueINS1C_23Sm100TmaWarpSpecializedILi4ELi2ELi64ELb0ELb0EEEJNS5_IJNSA_ILi128EEESF_SG_EEENS5_IJNSR_IS1H_SC_EENSR_ISG_SC_EEEEEaSI_aSI_NS1C_6fusion15FusionCallbacksIS1G_NS1M_17LinearCombinationIaiaiLNS_15FloatRoundStyleE2EEES1I_S1L_JEEENS4_5SM1004TMEM4LOAD26SM100_TMEM_LOAD_32dp32b64xENS4_13SM90_TMA_LOADES19_NS4_39AutoVectorizingCopyWithAssumedAlignmentILi128EEENS4_14SM90_TMA_STOREES19_S1Y_S1Y_EEEvvEEEEvNT_6ParamsE:
	.zero		2944


//--------------------- SYMBOLS --------------------------

	.type		.nv.reservedSmem.offset0,@object
	.size		.nv.reservedSmem.offset0,0x4
	.type		.nv.reservedSmem.cap,@object
	.size		.nv.reservedSmem.cap,0x4
	.type		__assertfail,@function
